//
// Generated by NVIDIA NVVM Compiler
//
// Compiler Build ID: CL-36424714
// Cuda compilation tools, release 13.0, V13.0.88
// Based on NVVM 20.0.0
//

.version 9.0
.target sm_100
.address_size 64

	// .globl	_Z3addPfS_S_i
.extern .func  (.param .b32 func_retval0) vprintf
(
	.param .b64 vprintf_param_0,
	.param .b64 vprintf_param_1
)
;
.global .align 1 .b8 $str[8] = {124, 32, 37, 46, 49, 102, 32};
.global .align 1 .b8 $str$1[8] = {124, 32, 37, 46, 55, 102, 32};
.global .align 1 .b8 $str$2[2] = {10};

.visible .entry _Z3addPfS_S_i(
	.param .u64 .ptr .align 1 _Z3addPfS_S_i_param_0,
	.param .u64 .ptr .align 1 _Z3addPfS_S_i_param_1,
	.param .u64 .ptr .align 1 _Z3addPfS_S_i_param_2,
	.param .u32 _Z3addPfS_S_i_param_3
)
{
	.reg .pred 	%p<7>;
	.reg .b32 	%r<31>;
	.reg .b32 	%f<21>;
	.reg .b64 	%rd<25>;

	ld.param.u64 	%rd4, [_Z3addPfS_S_i_param_0];
	ld.param.u64 	%rd5, [_Z3addPfS_S_i_param_1];
	ld.param.u64 	%rd6, [_Z3addPfS_S_i_param_2];
	ld.param.u32 	%r12, [_Z3addPfS_S_i_param_3];
	cvta.to.global.u64 	%rd1, %rd6;
	cvta.to.global.u64 	%rd2, %rd5;
	cvta.to.global.u64 	%rd3, %rd4;
	mov.u32 	%r13, %tid.x;
	mov.u32 	%r14, %ctaid.x;
	mov.u32 	%r15, %ntid.x;
	mad.lo.s32 	%r29, %r14, %r15, %r13;
	mov.u32 	%r16, %nctaid.x;
	mul.lo.s32 	%r2, %r15, %r16;
	setp.ge.s32 	%p1, %r29, %r12;
	@%p1 bra 	$L__BB0_7;
	add.s32 	%r17, %r29, %r2;
	max.s32 	%r18, %r12, %r17;
	setp.lt.s32 	%p2, %r17, %r12;
	selp.u32 	%r19, 1, 0, %p2;
	add.s32 	%r20, %r17, %r19;
	sub.s32 	%r21, %r18, %r20;
	div.u32 	%r22, %r21, %r2;
	add.s32 	%r3, %r22, %r19;
	and.b32  	%r23, %r3, 3;
	setp.eq.s32 	%p3, %r23, 3;
	@%p3 bra 	$L__BB0_4;
	add.s32 	%r24, %r3, 1;
	and.b32  	%r25, %r24, 3;
	neg.s32 	%r27, %r25;
$L__BB0_3:
	.pragma "nounroll";
	mul.wide.s32 	%rd7, %r29, 4;
	add.s64 	%rd8, %rd1, %rd7;
	add.s64 	%rd9, %rd2, %rd7;
	add.s64 	%rd10, %rd3, %rd7;
	ld.global.f32 	%f1, [%rd10];
	ld.global.f32 	%f2, [%rd9];
	add.f32 	%f3, %f1, %f2;
	atom.global.add.f32 	%f4, [%rd8], %f3;
	add.s32 	%r29, %r29, %r2;
	add.s32 	%r27, %r27, 1;
	setp.ne.s32 	%p4, %r27, 0;
	@%p4 bra 	$L__BB0_3;
$L__BB0_4:
	setp.lt.u32 	%p5, %r3, 3;
	@%p5 bra 	$L__BB0_7;
	mul.wide.s32 	%rd15, %r2, 4;
	shl.b32 	%r26, %r2, 2;
$L__BB0_6:
	mul.wide.s32 	%rd11, %r29, 4;
	add.s64 	%rd12, %rd1, %rd11;
	add.s64 	%rd13, %rd3, %rd11;
	ld.global.f32 	%f5, [%rd13];
	add.s64 	%rd14, %rd2, %rd11;
	ld.global.f32 	%f6, [%rd14];
	add.f32 	%f7, %f5, %f6;
	atom.global.add.f32 	%f8, [%rd12], %f7;
	add.s64 	%rd16, %rd12, %rd15;
	add.s64 	%rd17, %rd13, %rd15;
	ld.global.f32 	%f9, [%rd17];
	add.s64 	%rd18, %rd14, %rd15;
	ld.global.f32 	%f10, [%rd18];
	add.f32 	%f11, %f9, %f10;
	atom.global.add.f32 	%f12, [%rd16], %f11;
	add.s64 	%rd19, %rd16, %rd15;
	add.s64 	%rd20, %rd17, %rd15;
	ld.global.f32 	%f13, [%rd20];
	add.s64 	%rd21, %rd18, %rd15;
	ld.global.f32 	%f14, [%rd21];
	add.f32 	%f15, %f13, %f14;
	atom.global.add.f32 	%f16, [%rd19], %f15;
	add.s64 	%rd22, %rd19, %rd15;
	add.s64 	%rd23, %rd20, %rd15;
	ld.global.f32 	%f17, [%rd23];
	add.s64 	%rd24, %rd21, %rd15;
	ld.global.f32 	%f18, [%rd24];
	add.f32 	%f19, %f17, %f18;
	atom.global.add.f32 	%f20, [%rd22], %f19;
	add.s32 	%r29, %r26, %r29;
	setp.lt.s32 	%p6, %r29, %r12;
	@%p6 bra 	$L__BB0_6;
$L__BB0_7:
	ret;

}
	// .globl	_Z18PrintGpuDataKernelIfEvPKT_ii
.visible .entry _Z18PrintGpuDataKernelIfEvPKT_ii(
	.param .u64 .ptr .align 1 _Z18PrintGpuDataKernelIfEvPKT_ii_param_0,
	.param .u32 _Z18PrintGpuDataKernelIfEvPKT_ii_param_1,
	.param .u32 _Z18PrintGpuDataKernelIfEvPKT_ii_param_2
)
{
	.local .align 8 .b8 	__local_depot1[8];
	.reg .b64 	%SP;
	.reg .b64 	%SPL;
	.reg .pred 	%p<10>;
	.reg .b32 	%r<91>;
	.reg .b32 	%f<30>;
	.reg .b64 	%rd<28>;
	.reg .b64 	%fd<30>;

	mov.u64 	%SPL, __local_depot1;
	cvta.local.u64 	%SP, %SPL;
	ld.param.u64 	%rd4, [_Z18PrintGpuDataKernelIfEvPKT_ii_param_0];
	ld.param.u32 	%r86, [_Z18PrintGpuDataKernelIfEvPKT_ii_param_1];
	ld.param.u32 	%r21, [_Z18PrintGpuDataKernelIfEvPKT_ii_param_2];
	cvta.to.global.u64 	%rd1, %rd4;
	add.u64 	%rd5, %SP, 0;
	add.u64 	%rd2, %SPL, 0;
	setp.ge.s32 	%p1, %r86, %r21;
	@%p1 bra 	$L__BB1_13;
	sub.s32 	%r1, %r21, %r86;
	and.b32  	%r2, %r1, 15;
	sub.s32 	%r22, %r86, %r21;
	setp.gt.u32 	%p2, %r22, -16;
	@%p2 bra 	$L__BB1_4;
	and.b32  	%r23, %r1, -16;
	neg.s32 	%r84, %r23;
	add.s64 	%rd3, %rd1, 32;
	mov.u64 	%rd8, $str$1;
$L__BB1_3:
	.pragma "nounroll";
	mul.wide.s32 	%rd6, %r86, 4;
	add.s64 	%rd7, %rd3, %rd6;
	ld.global.f32 	%f1, [%rd7+-32];
	cvt.f64.f32 	%fd1, %f1;
	st.local.f64 	[%rd2], %fd1;
	cvta.global.u64 	%rd9, %rd8;
	{ // callseq 0, 0
	.param .b64 param0;
	st.param.b64 	[param0], %rd9;
	.param .b64 param1;
	st.param.b64 	[param1], %rd5;
	.param .b32 retval0;
	call.uni (retval0), 
	vprintf, 
	(
	param0, 
	param1
	);
	ld.param.b32 	%r24, [retval0];
	} // callseq 0
	ld.global.f32 	%f2, [%rd7+-28];
	cvt.f64.f32 	%fd2, %f2;
	st.local.f64 	[%rd2], %fd2;
	{ // callseq 1, 0
	.param .b64 param0;
	st.param.b64 	[param0], %rd9;
	.param .b64 param1;
	st.param.b64 	[param1], %rd5;
	.param .b32 retval0;
	call.uni (retval0), 
	vprintf, 
	(
	param0, 
	param1
	);
	ld.param.b32 	%r26, [retval0];
	} // callseq 1
	ld.global.f32 	%f3, [%rd7+-24];
	cvt.f64.f32 	%fd3, %f3;
	st.local.f64 	[%rd2], %fd3;
	{ // callseq 2, 0
	.param .b64 param0;
	st.param.b64 	[param0], %rd9;
	.param .b64 param1;
	st.param.b64 	[param1], %rd5;
	.param .b32 retval0;
	call.uni (retval0), 
	vprintf, 
	(
	param0, 
	param1
	);
	ld.param.b32 	%r28, [retval0];
	} // callseq 2
	ld.global.f32 	%f4, [%rd7+-20];
	cvt.f64.f32 	%fd4, %f4;
	st.local.f64 	[%rd2], %fd4;
	{ // callseq 3, 0
	.param .b64 param0;
	st.param.b64 	[param0], %rd9;
	.param .b64 param1;
	st.param.b64 	[param1], %rd5;
	.param .b32 retval0;
	call.uni (retval0), 
	vprintf, 
	(
	param0, 
	param1
	);
	ld.param.b32 	%r30, [retval0];
	} // callseq 3
	ld.global.f32 	%f5, [%rd7+-16];
	cvt.f64.f32 	%fd5, %f5;
	st.local.f64 	[%rd2], %fd5;
	{ // callseq 4, 0
	.param .b64 param0;
	st.param.b64 	[param0], %rd9;
	.param .b64 param1;
	st.param.b64 	[param1], %rd5;
	.param .b32 retval0;
	call.uni (retval0), 
	vprintf, 
	(
	param0, 
	param1
	);
	ld.param.b32 	%r32, [retval0];
	} // callseq 4
	ld.global.f32 	%f6, [%rd7+-12];
	cvt.f64.f32 	%fd6, %f6;
	st.local.f64 	[%rd2], %fd6;
	{ // callseq 5, 0
	.param .b64 param0;
	st.param.b64 	[param0], %rd9;
	.param .b64 param1;
	st.param.b64 	[param1], %rd5;
	.param .b32 retval0;
	call.uni (retval0), 
	vprintf, 
	(
	param0, 
	param1
	);
	ld.param.b32 	%r34, [retval0];
	} // callseq 5
	ld.global.f32 	%f7, [%rd7+-8];
	cvt.f64.f32 	%fd7, %f7;
	st.local.f64 	[%rd2], %fd7;
	{ // callseq 6, 0
	.param .b64 param0;
	st.param.b64 	[param0], %rd9;
	.param .b64 param1;
	st.param.b64 	[param1], %rd5;
	.param .b32 retval0;
	call.uni (retval0), 
	vprintf, 
	(
	param0, 
	param1
	);
	ld.param.b32 	%r36, [retval0];
	} // callseq 6
	ld.global.f32 	%f8, [%rd7+-4];
	cvt.f64.f32 	%fd8, %f8;
	st.local.f64 	[%rd2], %fd8;
	{ // callseq 7, 0
	.param .b64 param0;
	st.param.b64 	[param0], %rd9;
	.param .b64 param1;
	st.param.b64 	[param1], %rd5;
	.param .b32 retval0;
	call.uni (retval0), 
	vprintf, 
	(
	param0, 
	param1
	);
	ld.param.b32 	%r38, [retval0];
	} // callseq 7
	ld.global.f32 	%f9, [%rd7];
	cvt.f64.f32 	%fd9, %f9;
	st.local.f64 	[%rd2], %fd9;
	{ // callseq 8, 0
	.param .b64 param0;
	st.param.b64 	[param0], %rd9;
	.param .b64 param1;
	st.param.b64 	[param1], %rd5;
	.param .b32 retval0;
	call.uni (retval0), 
	vprintf, 
	(
	param0, 
	param1
	);
	ld.param.b32 	%r40, [retval0];
	} // callseq 8
	ld.global.f32 	%f10, [%rd7+4];
	cvt.f64.f32 	%fd10, %f10;
	st.local.f64 	[%rd2], %fd10;
	{ // callseq 9, 0
	.param .b64 param0;
	st.param.b64 	[param0], %rd9;
	.param .b64 param1;
	st.param.b64 	[param1], %rd5;
	.param .b32 retval0;
	call.uni (retval0), 
	vprintf, 
	(
	param0, 
	param1
	);
	ld.param.b32 	%r42, [retval0];
	} // callseq 9
	ld.global.f32 	%f11, [%rd7+8];
	cvt.f64.f32 	%fd11, %f11;
	st.local.f64 	[%rd2], %fd11;
	{ // callseq 10, 0
	.param .b64 param0;
	st.param.b64 	[param0], %rd9;
	.param .b64 param1;
	st.param.b64 	[param1], %rd5;
	.param .b32 retval0;
	call.uni (retval0), 
	vprintf, 
	(
	param0, 
	param1
	);
	ld.param.b32 	%r44, [retval0];
	} // callseq 10
	ld.global.f32 	%f12, [%rd7+12];
	cvt.f64.f32 	%fd12, %f12;
	st.local.f64 	[%rd2], %fd12;
	{ // callseq 11, 0
	.param .b64 param0;
	st.param.b64 	[param0], %rd9;
	.param .b64 param1;
	st.param.b64 	[param1], %rd5;
	.param .b32 retval0;
	call.uni (retval0), 
	vprintf, 
	(
	param0, 
	param1
	);
	ld.param.b32 	%r46, [retval0];
	} // callseq 11
	ld.global.f32 	%f13, [%rd7+16];
	cvt.f64.f32 	%fd13, %f13;
	st.local.f64 	[%rd2], %fd13;
	{ // callseq 12, 0
	.param .b64 param0;
	st.param.b64 	[param0], %rd9;
	.param .b64 param1;
	st.param.b64 	[param1], %rd5;
	.param .b32 retval0;
	call.uni (retval0), 
	vprintf, 
	(
	param0, 
	param1
	);
	ld.param.b32 	%r48, [retval0];
	} // callseq 12
	ld.global.f32 	%f14, [%rd7+20];
	cvt.f64.f32 	%fd14, %f14;
	st.local.f64 	[%rd2], %fd14;
	{ // callseq 13, 0
	.param .b64 param0;
	st.param.b64 	[param0], %rd9;
	.param .b64 param1;
	st.param.b64 	[param1], %rd5;
	.param .b32 retval0;
	call.uni (retval0), 
	vprintf, 
	(
	param0, 
	param1
	);
	ld.param.b32 	%r50, [retval0];
	} // callseq 13
	ld.global.f32 	%f15, [%rd7+24];
	cvt.f64.f32 	%fd15, %f15;
	st.local.f64 	[%rd2], %fd15;
	{ // callseq 14, 0
	.param .b64 param0;
	st.param.b64 	[param0], %rd9;
	.param .b64 param1;
	st.param.b64 	[param1], %rd5;
	.param .b32 retval0;
	call.uni (retval0), 
	vprintf, 
	(
	param0, 
	param1
	);
	ld.param.b32 	%r52, [retval0];
	} // callseq 14
	ld.global.f32 	%f16, [%rd7+28];
	cvt.f64.f32 	%fd16, %f16;
	st.local.f64 	[%rd2], %fd16;
	{ // callseq 15, 0
	.param .b64 param0;
	st.param.b64 	[param0], %rd9;
	.param .b64 param1;
	st.param.b64 	[param1], %rd5;
	.param .b32 retval0;
	call.uni (retval0), 
	vprintf, 
	(
	param0, 
	param1
	);
	ld.param.b32 	%r54, [retval0];
	} // callseq 15
	add.s32 	%r86, %r86, 16;
	add.s32 	%r84, %r84, 16;
	setp.ne.s32 	%p3, %r84, 0;
	@%p3 bra 	$L__BB1_3;
$L__BB1_4:
	setp.eq.s32 	%p4, %r2, 0;
	@%p4 bra 	$L__BB1_13;
	and.b32  	%r9, %r1, 7;
	setp.lt.u32 	%p5, %r2, 8;
	@%p5 bra 	$L__BB1_7;
	mul.wide.s32 	%rd11, %r86, 4;
	add.s64 	%rd12, %rd1, %rd11;
	ld.global.f32 	%f17, [%rd12];
	cvt.f64.f32 	%fd17, %f17;
	st.local.f64 	[%rd2], %fd17;
	mov.u64 	%rd13, $str$1;
	cvta.global.u64 	%rd14, %rd13;
	add.u64 	%rd15, %SP, 0;
	{ // callseq 16, 0
	.param .b64 param0;
	st.param.b64 	[param0], %rd14;
	.param .b64 param1;
	st.param.b64 	[param1], %rd15;
	.param .b32 retval0;
	call.uni (retval0), 
	vprintf, 
	(
	param0, 
	param1
	);
	ld.param.b32 	%r56, [retval0];
	} // callseq 16
	ld.global.f32 	%f18, [%rd12+4];
	cvt.f64.f32 	%fd18, %f18;
	st.local.f64 	[%rd2], %fd18;
	{ // callseq 17, 0
	.param .b64 param0;
	st.param.b64 	[param0], %rd14;
	.param .b64 param1;
	st.param.b64 	[param1], %rd15;
	.param .b32 retval0;
	call.uni (retval0), 
	vprintf, 
	(
	param0, 
	param1
	);
	ld.param.b32 	%r58, [retval0];
	} // callseq 17
	ld.global.f32 	%f19, [%rd12+8];
	cvt.f64.f32 	%fd19, %f19;
	st.local.f64 	[%rd2], %fd19;
	{ // callseq 18, 0
	.param .b64 param0;
	st.param.b64 	[param0], %rd14;
	.param .b64 param1;
	st.param.b64 	[param1], %rd15;
	.param .b32 retval0;
	call.uni (retval0), 
	vprintf, 
	(
	param0, 
	param1
	);
	ld.param.b32 	%r60, [retval0];
	} // callseq 18
	ld.global.f32 	%f20, [%rd12+12];
	cvt.f64.f32 	%fd20, %f20;
	st.local.f64 	[%rd2], %fd20;
	{ // callseq 19, 0
	.param .b64 param0;
	st.param.b64 	[param0], %rd14;
	.param .b64 param1;
	st.param.b64 	[param1], %rd15;
	.param .b32 retval0;
	call.uni (retval0), 
	vprintf, 
	(
	param0, 
	param1
	);
	ld.param.b32 	%r62, [retval0];
	} // callseq 19
	ld.global.f32 	%f21, [%rd12+16];
	cvt.f64.f32 	%fd21, %f21;
	st.local.f64 	[%rd2], %fd21;
	{ // callseq 20, 0
	.param .b64 param0;
	st.param.b64 	[param0], %rd14;
	.param .b64 param1;
	st.param.b64 	[param1], %rd15;
	.param .b32 retval0;
	call.uni (retval0), 
	vprintf, 
	(
	param0, 
	param1
	);
	ld.param.b32 	%r64, [retval0];
	} // callseq 20
	ld.global.f32 	%f22, [%rd12+20];
	cvt.f64.f32 	%fd22, %f22;
	st.local.f64 	[%rd2], %fd22;
	{ // callseq 21, 0
	.param .b64 param0;
	st.param.b64 	[param0], %rd14;
	.param .b64 param1;
	st.param.b64 	[param1], %rd15;
	.param .b32 retval0;
	call.uni (retval0), 
	vprintf, 
	(
	param0, 
	param1
	);
	ld.param.b32 	%r66, [retval0];
	} // callseq 21
	ld.global.f32 	%f23, [%rd12+24];
	cvt.f64.f32 	%fd23, %f23;
	st.local.f64 	[%rd2], %fd23;
	{ // callseq 22, 0
	.param .b64 param0;
	st.param.b64 	[param0], %rd14;
	.param .b64 param1;
	st.param.b64 	[param1], %rd15;
	.param .b32 retval0;
	call.uni (retval0), 
	vprintf, 
	(
	param0, 
	param1
	);
	ld.param.b32 	%r68, [retval0];
	} // callseq 22
	ld.global.f32 	%f24, [%rd12+28];
	cvt.f64.f32 	%fd24, %f24;
	st.local.f64 	[%rd2], %fd24;
	{ // callseq 23, 0
	.param .b64 param0;
	st.param.b64 	[param0], %rd14;
	.param .b64 param1;
	st.param.b64 	[param1], %rd15;
	.param .b32 retval0;
	call.uni (retval0), 
	vprintf, 
	(
	param0, 
	param1
	);
	ld.param.b32 	%r70, [retval0];
	} // callseq 23
	add.s32 	%r86, %r86, 8;
$L__BB1_7:
	setp.eq.s32 	%p6, %r9, 0;
	@%p6 bra 	$L__BB1_13;
	and.b32  	%r12, %r1, 3;
	setp.lt.u32 	%p7, %r9, 4;
	@%p7 bra 	$L__BB1_10;
	mul.wide.s32 	%rd16, %r86, 4;
	add.s64 	%rd17, %rd1, %rd16;
	ld.global.f32 	%f25, [%rd17];
	cvt.f64.f32 	%fd25, %f25;
	st.local.f64 	[%rd2], %fd25;
	mov.u64 	%rd18, $str$1;
	cvta.global.u64 	%rd19, %rd18;
	add.u64 	%rd20, %SP, 0;
	{ // callseq 24, 0
	.param .b64 param0;
	st.param.b64 	[param0], %rd19;
	.param .b64 param1;
	st.param.b64 	[param1], %rd20;
	.param .b32 retval0;
	call.uni (retval0), 
	vprintf, 
	(
	param0, 
	param1
	);
	ld.param.b32 	%r72, [retval0];
	} // callseq 24
	ld.global.f32 	%f26, [%rd17+4];
	cvt.f64.f32 	%fd26, %f26;
	st.local.f64 	[%rd2], %fd26;
	{ // callseq 25, 0
	.param .b64 param0;
	st.param.b64 	[param0], %rd19;
	.param .b64 param1;
	st.param.b64 	[param1], %rd20;
	.param .b32 retval0;
	call.uni (retval0), 
	vprintf, 
	(
	param0, 
	param1
	);
	ld.param.b32 	%r74, [retval0];
	} // callseq 25
	ld.global.f32 	%f27, [%rd17+8];
	cvt.f64.f32 	%fd27, %f27;
	st.local.f64 	[%rd2], %fd27;
	{ // callseq 26, 0
	.param .b64 param0;
	st.param.b64 	[param0], %rd19;
	.param .b64 param1;
	st.param.b64 	[param1], %rd20;
	.param .b32 retval0;
	call.uni (retval0), 
	vprintf, 
	(
	param0, 
	param1
	);
	ld.param.b32 	%r76, [retval0];
	} // callseq 26
	ld.global.f32 	%f28, [%rd17+12];
	cvt.f64.f32 	%fd28, %f28;
	st.local.f64 	[%rd2], %fd28;
	{ // callseq 27, 0
	.param .b64 param0;
	st.param.b64 	[param0], %rd19;
	.param .b64 param1;
	st.param.b64 	[param1], %rd20;
	.param .b32 retval0;
	call.uni (retval0), 
	vprintf, 
	(
	param0, 
	param1
	);
	ld.param.b32 	%r78, [retval0];
	} // callseq 27
	add.s32 	%r86, %r86, 4;
$L__BB1_10:
	setp.eq.s32 	%p8, %r12, 0;
	@%p8 bra 	$L__BB1_13;
	neg.s32 	%r89, %r12;
	mov.u64 	%rd23, $str$1;
	add.u64 	%rd25, %SP, 0;
$L__BB1_12:
	.pragma "nounroll";
	mul.wide.s32 	%rd21, %r86, 4;
	add.s64 	%rd22, %rd1, %rd21;
	ld.global.f32 	%f29, [%rd22];
	cvt.f64.f32 	%fd29, %f29;
	st.local.f64 	[%rd2], %fd29;
	cvta.global.u64 	%rd24, %rd23;
	{ // callseq 28, 0
	.param .b64 param0;
	st.param.b64 	[param0], %rd24;
	.param .b64 param1;
	st.param.b64 	[param1], %rd25;
	.param .b32 retval0;
	call.uni (retval0), 
	vprintf, 
	(
	param0, 
	param1
	);
	ld.param.b32 	%r80, [retval0];
	} // callseq 28
	add.s32 	%r86, %r86, 1;
	add.s32 	%r89, %r89, 1;
	setp.ne.s32 	%p9, %r89, 0;
	@%p9 bra 	$L__BB1_12;
$L__BB1_13:
	mov.u64 	%rd26, $str$2;
	cvta.global.u64 	%rd27, %rd26;
	{ // callseq 29, 0
	.param .b64 param0;
	st.param.b64 	[param0], %rd27;
	.param .b64 param1;
	st.param.b64 	[param1], 0;
	.param .b32 retval0;
	call.uni (retval0), 
	vprintf, 
	(
	param0, 
	param1
	);
	ld.param.b32 	%r82, [retval0];
	} // callseq 29
	ret;

}
	// .globl	_Z18PrintGpuDataKernelIiEvPKT_ii
.visible .entry _Z18PrintGpuDataKernelIiEvPKT_ii(
	.param .u64 .ptr .align 1 _Z18PrintGpuDataKernelIiEvPKT_ii_param_0,
	.param .u32 _Z18PrintGpuDataKernelIiEvPKT_ii_param_1,
	.param .u32 _Z18PrintGpuDataKernelIiEvPKT_ii_param_2
)
{
	.local .align 8 .b8 	__local_depot2[8];
	.reg .b64 	%SP;
	.reg .b64 	%SPL;
	.reg .pred 	%p<10>;
	.reg .b32 	%r<120>;
	.reg .b32 	%f<30>;
	.reg .b64 	%rd<28>;
	.reg .b64 	%fd<30>;

	mov.u64 	%SPL, __local_depot2;
	cvta.local.u64 	%SP, %SPL;
	ld.param.u64 	%rd4, [_Z18PrintGpuDataKernelIiEvPKT_ii_param_0];
	ld.param.u32 	%r115, [_Z18PrintGpuDataKernelIiEvPKT_ii_param_1];
	ld.param.u32 	%r21, [_Z18PrintGpuDataKernelIiEvPKT_ii_param_2];
	cvta.to.global.u64 	%rd1, %rd4;
	add.u64 	%rd5, %SP, 0;
	add.u64 	%rd2, %SPL, 0;
	setp.ge.s32 	%p1, %r115, %r21;
	@%p1 bra 	$L__BB2_13;
	sub.s32 	%r1, %r21, %r115;
	and.b32  	%r2, %r1, 15;
	sub.s32 	%r22, %r115, %r21;
	setp.gt.u32 	%p2, %r22, -16;
	@%p2 bra 	$L__BB2_4;
	and.b32  	%r23, %r1, -16;
	neg.s32 	%r113, %r23;
	add.s64 	%rd3, %rd1, 32;
	mov.u64 	%rd8, $str;
$L__BB2_3:
	.pragma "nounroll";
	mul.wide.s32 	%rd6, %r115, 4;
	add.s64 	%rd7, %rd3, %rd6;
	ld.global.u32 	%r24, [%rd7+-32];
	cvt.rn.f32.s32 	%f1, %r24;
	cvt.f64.f32 	%fd1, %f1;
	st.local.f64 	[%rd2], %fd1;
	cvta.global.u64 	%rd9, %rd8;
	{ // callseq 30, 0
	.param .b64 param0;
	st.param.b64 	[param0], %rd9;
	.param .b64 param1;
	st.param.b64 	[param1], %rd5;
	.param .b32 retval0;
	call.uni (retval0), 
	vprintf, 
	(
	param0, 
	param1
	);
	ld.param.b32 	%r25, [retval0];
	} // callseq 30
	ld.global.u32 	%r27, [%rd7+-28];
	cvt.rn.f32.s32 	%f2, %r27;
	cvt.f64.f32 	%fd2, %f2;
	st.local.f64 	[%rd2], %fd2;
	{ // callseq 31, 0
	.param .b64 param0;
	st.param.b64 	[param0], %rd9;
	.param .b64 param1;
	st.param.b64 	[param1], %rd5;
	.param .b32 retval0;
	call.uni (retval0), 
	vprintf, 
	(
	param0, 
	param1
	);
	ld.param.b32 	%r28, [retval0];
	} // callseq 31
	ld.global.u32 	%r30, [%rd7+-24];
	cvt.rn.f32.s32 	%f3, %r30;
	cvt.f64.f32 	%fd3, %f3;
	st.local.f64 	[%rd2], %fd3;
	{ // callseq 32, 0
	.param .b64 param0;
	st.param.b64 	[param0], %rd9;
	.param .b64 param1;
	st.param.b64 	[param1], %rd5;
	.param .b32 retval0;
	call.uni (retval0), 
	vprintf, 
	(
	param0, 
	param1
	);
	ld.param.b32 	%r31, [retval0];
	} // callseq 32
	ld.global.u32 	%r33, [%rd7+-20];
	cvt.rn.f32.s32 	%f4, %r33;
	cvt.f64.f32 	%fd4, %f4;
	st.local.f64 	[%rd2], %fd4;
	{ // callseq 33, 0
	.param .b64 param0;
	st.param.b64 	[param0], %rd9;
	.param .b64 param1;
	st.param.b64 	[param1], %rd5;
	.param .b32 retval0;
	call.uni (retval0), 
	vprintf, 
	(
	param0, 
	param1
	);
	ld.param.b32 	%r34, [retval0];
	} // callseq 33
	ld.global.u32 	%r36, [%rd7+-16];
	cvt.rn.f32.s32 	%f5, %r36;
	cvt.f64.f32 	%fd5, %f5;
	st.local.f64 	[%rd2], %fd5;
	{ // callseq 34, 0
	.param .b64 param0;
	st.param.b64 	[param0], %rd9;
	.param .b64 param1;
	st.param.b64 	[param1], %rd5;
	.param .b32 retval0;
	call.uni (retval0), 
	vprintf, 
	(
	param0, 
	param1
	);
	ld.param.b32 	%r37, [retval0];
	} // callseq 34
	ld.global.u32 	%r39, [%rd7+-12];
	cvt.rn.f32.s32 	%f6, %r39;
	cvt.f64.f32 	%fd6, %f6;
	st.local.f64 	[%rd2], %fd6;
	{ // callseq 35, 0
	.param .b64 param0;
	st.param.b64 	[param0], %rd9;
	.param .b64 param1;
	st.param.b64 	[param1], %rd5;
	.param .b32 retval0;
	call.uni (retval0), 
	vprintf, 
	(
	param0, 
	param1
	);
	ld.param.b32 	%r40, [retval0];
	} // callseq 35
	ld.global.u32 	%r42, [%rd7+-8];
	cvt.rn.f32.s32 	%f7, %r42;
	cvt.f64.f32 	%fd7, %f7;
	st.local.f64 	[%rd2], %fd7;
	{ // callseq 36, 0
	.param .b64 param0;
	st.param.b64 	[param0], %rd9;
	.param .b64 param1;
	st.param.b64 	[param1], %rd5;
	.param .b32 retval0;
	call.uni (retval0), 
	vprintf, 
	(
	param0, 
	param1
	);
	ld.param.b32 	%r43, [retval0];
	} // callseq 36
	ld.global.u32 	%r45, [%rd7+-4];
	cvt.rn.f32.s32 	%f8, %r45;
	cvt.f64.f32 	%fd8, %f8;
	st.local.f64 	[%rd2], %fd8;
	{ // callseq 37, 0
	.param .b64 param0;
	st.param.b64 	[param0], %rd9;
	.param .b64 param1;
	st.param.b64 	[param1], %rd5;
	.param .b32 retval0;
	call.uni (retval0), 
	vprintf, 
	(
	param0, 
	param1
	);
	ld.param.b32 	%r46, [retval0];
	} // callseq 37
	ld.global.u32 	%r48, [%rd7];
	cvt.rn.f32.s32 	%f9, %r48;
	cvt.f64.f32 	%fd9, %f9;
	st.local.f64 	[%rd2], %fd9;
	{ // callseq 38, 0
	.param .b64 param0;
	st.param.b64 	[param0], %rd9;
	.param .b64 param1;
	st.param.b64 	[param1], %rd5;
	.param .b32 retval0;
	call.uni (retval0), 
	vprintf, 
	(
	param0, 
	param1
	);
	ld.param.b32 	%r49, [retval0];
	} // callseq 38
	ld.global.u32 	%r51, [%rd7+4];
	cvt.rn.f32.s32 	%f10, %r51;
	cvt.f64.f32 	%fd10, %f10;
	st.local.f64 	[%rd2], %fd10;
	{ // callseq 39, 0
	.param .b64 param0;
	st.param.b64 	[param0], %rd9;
	.param .b64 param1;
	st.param.b64 	[param1], %rd5;
	.param .b32 retval0;
	call.uni (retval0), 
	vprintf, 
	(
	param0, 
	param1
	);
	ld.param.b32 	%r52, [retval0];
	} // callseq 39
	ld.global.u32 	%r54, [%rd7+8];
	cvt.rn.f32.s32 	%f11, %r54;
	cvt.f64.f32 	%fd11, %f11;
	st.local.f64 	[%rd2], %fd11;
	{ // callseq 40, 0
	.param .b64 param0;
	st.param.b64 	[param0], %rd9;
	.param .b64 param1;
	st.param.b64 	[param1], %rd5;
	.param .b32 retval0;
	call.uni (retval0), 
	vprintf, 
	(
	param0, 
	param1
	);
	ld.param.b32 	%r55, [retval0];
	} // callseq 40
	ld.global.u32 	%r57, [%rd7+12];
	cvt.rn.f32.s32 	%f12, %r57;
	cvt.f64.f32 	%fd12, %f12;
	st.local.f64 	[%rd2], %fd12;
	{ // callseq 41, 0
	.param .b64 param0;
	st.param.b64 	[param0], %rd9;
	.param .b64 param1;
	st.param.b64 	[param1], %rd5;
	.param .b32 retval0;
	call.uni (retval0), 
	vprintf, 
	(
	param0, 
	param1
	);
	ld.param.b32 	%r58, [retval0];
	} // callseq 41
	ld.global.u32 	%r60, [%rd7+16];
	cvt.rn.f32.s32 	%f13, %r60;
	cvt.f64.f32 	%fd13, %f13;
	st.local.f64 	[%rd2], %fd13;
	{ // callseq 42, 0
	.param .b64 param0;
	st.param.b64 	[param0], %rd9;
	.param .b64 param1;
	st.param.b64 	[param1], %rd5;
	.param .b32 retval0;
	call.uni (retval0), 
	vprintf, 
	(
	param0, 
	param1
	);
	ld.param.b32 	%r61, [retval0];
	} // callseq 42
	ld.global.u32 	%r63, [%rd7+20];
	cvt.rn.f32.s32 	%f14, %r63;
	cvt.f64.f32 	%fd14, %f14;
	st.local.f64 	[%rd2], %fd14;
	{ // callseq 43, 0
	.param .b64 param0;
	st.param.b64 	[param0], %rd9;
	.param .b64 param1;
	st.param.b64 	[param1], %rd5;
	.param .b32 retval0;
	call.uni (retval0), 
	vprintf, 
	(
	param0, 
	param1
	);
	ld.param.b32 	%r64, [retval0];
	} // callseq 43
	ld.global.u32 	%r66, [%rd7+24];
	cvt.rn.f32.s32 	%f15, %r66;
	cvt.f64.f32 	%fd15, %f15;
	st.local.f64 	[%rd2], %fd15;
	{ // callseq 44, 0
	.param .b64 param0;
	st.param.b64 	[param0], %rd9;
	.param .b64 param1;
	st.param.b64 	[param1], %rd5;
	.param .b32 retval0;
	call.uni (retval0), 
	vprintf, 
	(
	param0, 
	param1
	);
	ld.param.b32 	%r67, [retval0];
	} // callseq 44
	ld.global.u32 	%r69, [%rd7+28];
	cvt.rn.f32.s32 	%f16, %r69;
	cvt.f64.f32 	%fd16, %f16;
	st.local.f64 	[%rd2], %fd16;
	{ // callseq 45, 0
	.param .b64 param0;
	st.param.b64 	[param0], %rd9;
	.param .b64 param1;
	st.param.b64 	[param1], %rd5;
	.param .b32 retval0;
	call.uni (retval0), 
	vprintf, 
	(
	param0, 
	param1
	);
	ld.param.b32 	%r70, [retval0];
	} // callseq 45
	add.s32 	%r115, %r115, 16;
	add.s32 	%r113, %r113, 16;
	setp.ne.s32 	%p3, %r113, 0;
	@%p3 bra 	$L__BB2_3;
$L__BB2_4:
	setp.eq.s32 	%p4, %r2, 0;
	@%p4 bra 	$L__BB2_13;
	and.b32  	%r9, %r1, 7;
	setp.lt.u32 	%p5, %r2, 8;
	@%p5 bra 	$L__BB2_7;
	mul.wide.s32 	%rd11, %r115, 4;
	add.s64 	%rd12, %rd1, %rd11;
	ld.global.u32 	%r72, [%rd12];
	cvt.rn.f32.s32 	%f17, %r72;
	cvt.f64.f32 	%fd17, %f17;
	st.local.f64 	[%rd2], %fd17;
	mov.u64 	%rd13, $str;
	cvta.global.u64 	%rd14, %rd13;
	add.u64 	%rd15, %SP, 0;
	{ // callseq 46, 0
	.param .b64 param0;
	st.param.b64 	[param0], %rd14;
	.param .b64 param1;
	st.param.b64 	[param1], %rd15;
	.param .b32 retval0;
	call.uni (retval0), 
	vprintf, 
	(
	param0, 
	param1
	);
	ld.param.b32 	%r73, [retval0];
	} // callseq 46
	ld.global.u32 	%r75, [%rd12+4];
	cvt.rn.f32.s32 	%f18, %r75;
	cvt.f64.f32 	%fd18, %f18;
	st.local.f64 	[%rd2], %fd18;
	{ // callseq 47, 0
	.param .b64 param0;
	st.param.b64 	[param0], %rd14;
	.param .b64 param1;
	st.param.b64 	[param1], %rd15;
	.param .b32 retval0;
	call.uni (retval0), 
	vprintf, 
	(
	param0, 
	param1
	);
	ld.param.b32 	%r76, [retval0];
	} // callseq 47
	ld.global.u32 	%r78, [%rd12+8];
	cvt.rn.f32.s32 	%f19, %r78;
	cvt.f64.f32 	%fd19, %f19;
	st.local.f64 	[%rd2], %fd19;
	{ // callseq 48, 0
	.param .b64 param0;
	st.param.b64 	[param0], %rd14;
	.param .b64 param1;
	st.param.b64 	[param1], %rd15;
	.param .b32 retval0;
	call.uni (retval0), 
	vprintf, 
	(
	param0, 
	param1
	);
	ld.param.b32 	%r79, [retval0];
	} // callseq 48
	ld.global.u32 	%r81, [%rd12+12];
	cvt.rn.f32.s32 	%f20, %r81;
	cvt.f64.f32 	%fd20, %f20;
	st.local.f64 	[%rd2], %fd20;
	{ // callseq 49, 0
	.param .b64 param0;
	st.param.b64 	[param0], %rd14;
	.param .b64 param1;
	st.param.b64 	[param1], %rd15;
	.param .b32 retval0;
	call.uni (retval0), 
	vprintf, 
	(
	param0, 
	param1
	);
	ld.param.b32 	%r82, [retval0];
	} // callseq 49
	ld.global.u32 	%r84, [%rd12+16];
	cvt.rn.f32.s32 	%f21, %r84;
	cvt.f64.f32 	%fd21, %f21;
	st.local.f64 	[%rd2], %fd21;
	{ // callseq 50, 0
	.param .b64 param0;
	st.param.b64 	[param0], %rd14;
	.param .b64 param1;
	st.param.b64 	[param1], %rd15;
	.param .b32 retval0;
	call.uni (retval0), 
	vprintf, 
	(
	param0, 
	param1
	);
	ld.param.b32 	%r85, [retval0];
	} // callseq 50
	ld.global.u32 	%r87, [%rd12+20];
	cvt.rn.f32.s32 	%f22, %r87;
	cvt.f64.f32 	%fd22, %f22;
	st.local.f64 	[%rd2], %fd22;
	{ // callseq 51, 0
	.param .b64 param0;
	st.param.b64 	[param0], %rd14;
	.param .b64 param1;
	st.param.b64 	[param1], %rd15;
	.param .b32 retval0;
	call.uni (retval0), 
	vprintf, 
	(
	param0, 
	param1
	);
	ld.param.b32 	%r88, [retval0];
	} // callseq 51
	ld.global.u32 	%r90, [%rd12+24];
	cvt.rn.f32.s32 	%f23, %r90;
	cvt.f64.f32 	%fd23, %f23;
	st.local.f64 	[%rd2], %fd23;
	{ // callseq 52, 0
	.param .b64 param0;
	st.param.b64 	[param0], %rd14;
	.param .b64 param1;
	st.param.b64 	[param1], %rd15;
	.param .b32 retval0;
	call.uni (retval0), 
	vprintf, 
	(
	param0, 
	param1
	);
	ld.param.b32 	%r91, [retval0];
	} // callseq 52
	ld.global.u32 	%r93, [%rd12+28];
	cvt.rn.f32.s32 	%f24, %r93;
	cvt.f64.f32 	%fd24, %f24;
	st.local.f64 	[%rd2], %fd24;
	{ // callseq 53, 0
	.param .b64 param0;
	st.param.b64 	[param0], %rd14;
	.param .b64 param1;
	st.param.b64 	[param1], %rd15;
	.param .b32 retval0;
	call.uni (retval0), 
	vprintf, 
	(
	param0, 
	param1
	);
	ld.param.b32 	%r94, [retval0];
	} // callseq 53
	add.s32 	%r115, %r115, 8;
$L__BB2_7:
	setp.eq.s32 	%p6, %r9, 0;
	@%p6 bra 	$L__BB2_13;
	and.b32  	%r12, %r1, 3;
	setp.lt.u32 	%p7, %r9, 4;
	@%p7 bra 	$L__BB2_10;
	mul.wide.s32 	%rd16, %r115, 4;
	add.s64 	%rd17, %rd1, %rd16;
	ld.global.u32 	%r96, [%rd17];
	cvt.rn.f32.s32 	%f25, %r96;
	cvt.f64.f32 	%fd25, %f25;
	st.local.f64 	[%rd2], %fd25;
	mov.u64 	%rd18, $str;
	cvta.global.u64 	%rd19, %rd18;
	add.u64 	%rd20, %SP, 0;
	{ // callseq 54, 0
	.param .b64 param0;
	st.param.b64 	[param0], %rd19;
	.param .b64 param1;
	st.param.b64 	[param1], %rd20;
	.param .b32 retval0;
	call.uni (retval0), 
	vprintf, 
	(
	param0, 
	param1
	);
	ld.param.b32 	%r97, [retval0];
	} // callseq 54
	ld.global.u32 	%r99, [%rd17+4];
	cvt.rn.f32.s32 	%f26, %r99;
	cvt.f64.f32 	%fd26, %f26;
	st.local.f64 	[%rd2], %fd26;
	{ // callseq 55, 0
	.param .b64 param0;
	st.param.b64 	[param0], %rd19;
	.param .b64 param1;
	st.param.b64 	[param1], %rd20;
	.param .b32 retval0;
	call.uni (retval0), 
	vprintf, 
	(
	param0, 
	param1
	);
	ld.param.b32 	%r100, [retval0];
	} // callseq 55
	ld.global.u32 	%r102, [%rd17+8];
	cvt.rn.f32.s32 	%f27, %r102;
	cvt.f64.f32 	%fd27, %f27;
	st.local.f64 	[%rd2], %fd27;
	{ // callseq 56, 0
	.param .b64 param0;
	st.param.b64 	[param0], %rd19;
	.param .b64 param1;
	st.param.b64 	[param1], %rd20;
	.param .b32 retval0;
	call.uni (retval0), 
	vprintf, 
	(
	param0, 
	param1
	);
	ld.param.b32 	%r103, [retval0];
	} // callseq 56
	ld.global.u32 	%r105, [%rd17+12];
	cvt.rn.f32.s32 	%f28, %r105;
	cvt.f64.f32 	%fd28, %f28;
	st.local.f64 	[%rd2], %fd28;
	{ // callseq 57, 0
	.param .b64 param0;
	st.param.b64 	[param0], %rd19;
	.param .b64 param1;
	st.param.b64 	[param1], %rd20;
	.param .b32 retval0;
	call.uni (retval0), 
	vprintf, 
	(
	param0, 
	param1
	);
	ld.param.b32 	%r106, [retval0];
	} // callseq 57
	add.s32 	%r115, %r115, 4;
$L__BB2_10:
	setp.eq.s32 	%p8, %r12, 0;
	@%p8 bra 	$L__BB2_13;
	neg.s32 	%r118, %r12;
	mov.u64 	%rd23, $str;
	add.u64 	%rd25, %SP, 0;
$L__BB2_12:
	.pragma "nounroll";
	mul.wide.s32 	%rd21, %r115, 4;
	add.s64 	%rd22, %rd1, %rd21;
	ld.global.u32 	%r108, [%rd22];
	cvt.rn.f32.s32 	%f29, %r108;
	cvt.f64.f32 	%fd29, %f29;
	st.local.f64 	[%rd2], %fd29;
	cvta.global.u64 	%rd24, %rd23;
	{ // callseq 58, 0
	.param .b64 param0;
	st.param.b64 	[param0], %rd24;
	.param .b64 param1;
	st.param.b64 	[param1], %rd25;
	.param .b32 retval0;
	call.uni (retval0), 
	vprintf, 
	(
	param0, 
	param1
	);
	ld.param.b32 	%r109, [retval0];
	} // callseq 58
	add.s32 	%r115, %r115, 1;
	add.s32 	%r118, %r118, 1;
	setp.ne.s32 	%p9, %r118, 0;
	@%p9 bra 	$L__BB2_12;
$L__BB2_13:
	mov.u64 	%rd26, $str$2;
	cvta.global.u64 	%rd27, %rd26;
	{ // callseq 59, 0
	.param .b64 param0;
	st.param.b64 	[param0], %rd27;
	.param .b64 param1;
	st.param.b64 	[param1], 0;
	.param .b32 retval0;
	call.uni (retval0), 
	vprintf, 
	(
	param0, 
	param1
	);
	ld.param.b32 	%r111, [retval0];
	} // callseq 59
	ret;

}


// ===== COMPILED SASS (sm_100) =====

	.target	sm_100

	.elftype	@"ET_EXEC"


//--------------------- .note.nv.tkinfo           --------------------------
	.section	.note.nv.tkinfo,"",@"SHT_NOTE"
	.sectionflags	@"SHF_NOTE_NV_TKINFO"
	.tkinfo
        /*0018*/ 	.word	0x00000002
        /*0030*/ 	.string	""
        /*0030*/ 	.string	"ptxas"
        /*0030*/ 	.string	"Cuda compilation tools, release 13.0, V13.0.88"
        /*0030*/ 	.string	"Build cuda_13.0.r13.0/compiler.36424714_0"
        /*0030*/ 	.string	"-arch sm_100 -m 64 "



//--------------------- .note.nv.cuinfo           --------------------------
	.section	.note.nv.cuinfo,"",@"SHT_NOTE"
	.sectionflags	@"SHF_NOTE_NV_CUINFO"
        /*0018*/ 	.short	0x0002
        /*001a*/ 	.short	0x0064
        /*001c*/ 	.short	0x0082
	.zero		2


//--------------------- .nv.info                  --------------------------
	.section	.nv.info,"",@"SHT_CUDA_INFO"
	.align	4


	//----- nvinfo : EIATTR_REGCOUNT
	.align		4
        /*0000*/ 	.byte	0x04, 0x2f
        /*0002*/ 	.short	(.L_4 - .L_3)
	.align		4
.L_3:
        /*0004*/ 	.word	index@(_Z3addPfS_S_i)
        /*0008*/ 	.word	0x0000001a


	//----- nvinfo : EIATTR_FRAME_SIZE
	.align		4
.L_4:
        /*000c*/ 	.byte	0x04, 0x11
        /*000e*/ 	.short	(.L_6 - .L_5)
	.align		4
.L_5:
        /*0010*/ 	.word	index@(_Z3addPfS_S_i)
        /*0014*/ 	.word	0x00000000


	//----- nvinfo : EIATTR_REGCOUNT
	.align		4
.L_6:
        /*0018*/ 	.byte	0x04, 0x2f
        /*001a*/ 	.short	(.L_8 - .L_7)
	.align		4
.L_7:
        /*001c*/ 	.word	index@(_Z18PrintGpuDataKernelIfEvPKT_ii)
        /*0020*/ 	.word	0x0000001c


	//----- nvinfo : EIATTR_FRAME_SIZE
	.align		4
.L_8:
        /*0024*/ 	.byte	0x04, 0x11
        /*0026*/ 	.short	(.L_10 - .L_9)
	.align		4
.L_9:
        /*0028*/ 	.word	index@(_Z18PrintGpuDataKernelIfEvPKT_ii)
        /*002c*/ 	.word	0x00000008


	//----- nvinfo : EIATTR_REGCOUNT
	.align		4
.L_10:
        /*0030*/ 	.byte	0x04, 0x2f
        /*0032*/ 	.short	(.L_12 - .L_11)
	.align		4
.L_11:
        /*0034*/ 	.word	index@(_Z18PrintGpuDataKernelIiEvPKT_ii)
        /*0038*/ 	.word	0x0000001c


	//----- nvinfo : EIATTR_FRAME_SIZE
	.align		4
.L_12:
        /*003c*/ 	.byte	0x04, 0x11
        /*003e*/ 	.short	(.L_14 - .L_13)
	.align		4
.L_13:
        /*0040*/ 	.word	index@(_Z18PrintGpuDataKernelIiEvPKT_ii)
        /*0044*/ 	.word	0x00000008


	//----- nvinfo : EIATTR_MIN_STACK_SIZE
	.align		4
.L_14:
        /*0048*/ 	.byte	0x04, 0x12
        /*004a*/ 	.short	(.L_16 - .L_15)
	.align		4
.L_15:
        /*004c*/ 	.word	index@(_Z18PrintGpuDataKernelIiEvPKT_ii)
        /*0050*/ 	.word	0x00000008


	//----- nvinfo : EIATTR_MIN_STACK_SIZE
	.align		4
.L_16:
        /*0054*/ 	.byte	0x04, 0x12
        /*0056*/ 	.short	(.L_18 - .L_17)
	.align		4
.L_17:
        /*0058*/ 	.word	index@(_Z18PrintGpuDataKernelIfEvPKT_ii)
        /*005c*/ 	.word	0x00000008


	//----- nvinfo : EIATTR_MIN_STACK_SIZE
	.align		4
.L_18:
        /*0060*/ 	.byte	0x04, 0x12
        /*0062*/ 	.short	(.L_20 - .L_19)
	.align		4
.L_19:
        /*0064*/ 	.word	index@(_Z3addPfS_S_i)
        /*0068*/ 	.word	0x00000000
.L_20:


//--------------------- .nv.compat                --------------------------
	.section	.nv.compat,"",@"SHT_CUDA_COMPAT_INFO"
	.align	4
        /*0000*/ 	.byte	0x02, 0x09, 0x00, 0x00, 0x02, 0x02, 0x01, 0x00, 0x02, 0x05, 0x05, 0x00, 0x03, 0x07, 0x01, 0x01
        /*0010*/ 	.byte	0x02, 0x03, 0x00, 0x00, 0x02, 0x06, 0x01, 0x00, 0x04, 0x0b, 0x08, 0x00, 0x09, 0x00, 0x00, 0x00
        /*0020*/ 	.byte	0x00, 0x00, 0x00, 0x00


//--------------------- .nv.info._Z18PrintGpuDataKernelIiEvPKT_ii --------------------------
	.section	.nv.info._Z18PrintGpuDataKernelIiEvPKT_ii,"",@"SHT_CUDA_INFO"
	.sectionflags	@""
	.align	4


	//----- nvinfo : EIATTR_CUDA_API_VERSION
	.align		4
        /*0000*/ 	.byte	0x04, 0x37
        /*0002*/ 	.short	(.L_22 - .L_21)
.L_21:
        /*0004*/ 	.word	0x00000082


	//----- nvinfo : EIATTR_KPARAM_INFO
	.align		4
.L_22:
        /*0008*/ 	.byte	0x04, 0x17
        /*000a*/ 	.short	(.L_24 - .L_23)
.L_23:
        /*000c*/ 	.word	0x00000000
        /*0010*/ 	.short	0x0002
        /*0012*/ 	.short	0x000c
        /*0014*/ 	.byte	0x00, 0xf0, 0x11, 0x00


	//----- nvinfo : EIATTR_KPARAM_INFO
	.align		4
.L_24:
        /*0018*/ 	.byte	0x04, 0x17
        /*001a*/ 	.short	(.L_26 - .L_25)
.L_25:
        /*001c*/ 	.word	0x00000000
        /*0020*/ 	.short	0x0001
        /*0022*/ 	.short	0x0008
        /*0024*/ 	.byte	0x00, 0xf0, 0x11, 0x00


	//----- nvinfo : EIATTR_KPARAM_INFO
	.align		4
.L_26:
        /*0028*/ 	.byte	0x04, 0x17
        /*002a*/ 	.short	(.L_28 - .L_27)
.L_27:
        /*002c*/ 	.word	0x00000000
        /*0030*/ 	.short	0x0000
        /*0032*/ 	.short	0x0000
        /*0034*/ 	.byte	0x00, 0xf5, 0x21, 0x00


	//----- nvinfo : EIATTR_SPARSE_MMA_MASK
	.align		4
.L_28:
        /*0038*/ 	.byte	0x03, 0x50
        /*003a*/ 	.short	0x0000


	//----- nvinfo : EIATTR_MAXREG_COUNT
	.align		4
        /*003c*/ 	.byte	0x03, 0x1b
        /*003e*/ 	.short	0x00ff


	//----- nvinfo : EIATTR_EXTERNS
	.align		4
        /*0040*/ 	.byte	0x04, 0x0f
        /*0042*/ 	.short	(.L_30 - .L_29)


	//   ....[0]....
	.align		4
.L_29:
        /*0044*/ 	.word	index@(vprintf)


	//----- nvinfo : EIATTR_MERCURY_ISA_VERSION
	.align		4
.L_30:
        /*0048*/ 	.byte	0x03, 0x5f
        /*004a*/ 	.short	0x0101


	//----- nvinfo : EIATTR_VRC_CTA_INIT_COUNT
	.align		4
        /*004c*/ 	.byte	0x02, 0x4a
	.zero		1
	.zero		1


	//----- nvinfo : EIATTR_SYSCALL_OFFSETS
	.align		4
        /*0050*/ 	.byte	0x04, 0x46
        /*0052*/ 	.short	(.L_32 - .L_31)


	//   ....[0]....
.L_31:
        /*0054*/ 	.word	0x00000280


	//   ....[1]....
        /*0058*/ 	.word	0x00000340


	//   ....[2]....
        /*005c*/ 	.word	0x00000400


	//   ....[3]....
        /*0060*/ 	.word	0x000004c0


	//   ....[4]....
        /*0064*/ 	.word	0x00000580


	//   ....[5]....
        /*0068*/ 	.word	0x00000640


	//   ....[6]....
        /*006c*/ 	.word	0x00000700


	//   ....[7]....
        /*0070*/ 	.word	0x000007c0


	//   ....[8]....
        /*0074*/ 	.word	0x00000880


	//   ....[9]....
        /*0078*/ 	.word	0x00000940


	//   ....[10]....
        /*007c*/ 	.word	0x00000a00


	//   ....[11]....
        /*0080*/ 	.word	0x00000ac0


	//   ....[12]....
        /*0084*/ 	.word	0x00000b80


	//   ....[13]....
        /*0088*/ 	.word	0x00000c40


	//   ....[14]....
        /*008c*/ 	.word	0x00000d00


	//   ....[15]....
        /*0090*/ 	.word	0x00000dc0


	//   ....[16]....
        /*0094*/ 	.word	0x00000f60


	//   ....[17]....
        /*0098*/ 	.word	0x00001020


	//   ....[18]....
        /*009c*/ 	.word	0x000010e0


	//   ....[19]....
        /*00a0*/ 	.word	0x000011a0


	//   ....[20]....
        /*00a4*/ 	.word	0x00001260


	//   ....[21]....
        /*00a8*/ 	.word	0x00001320


	//   ....[22]....
        /*00ac*/ 	.word	0x000013e0


	//   ....[23]....
        /*00b0*/ 	.word	0x000014a0


	//   ....[24]....
        /*00b4*/ 	.word	0x000015f0


	//   ....[25]....
        /*00b8*/ 	.word	0x000016b0


	//   ....[26]....
        /*00bc*/ 	.word	0x00001770


	//   ....[27]....
        /*00c0*/ 	.word	0x00001830


	//   ....[28]....
        /*00c4*/ 	.word	0x00001990


	//   ....[29]....
        /*00c8*/ 	.word	0x00001a50


	//----- nvinfo : EIATTR_EXIT_INSTR_OFFSETS
	.align		4
.L_32:
        /*00cc*/ 	.byte	0x04, 0x1c
        /*00ce*/ 	.short	(.L_34 - .L_33)


	//   ....[0]....
.L_33:
        /*00d0*/ 	.word	0x00001a60


	//----- nvinfo : EIATTR_CRS_STACK_SIZE
	.align		4
.L_34:
        /*00d4*/ 	.byte	0x04, 0x1e
        /*00d6*/ 	.short	(.L_36 - .L_35)
.L_35:
        /*00d8*/ 	.word	0x00000000


	//----- nvinfo : EIATTR_CBANK_PARAM_SIZE
	.align		4
.L_36:
        /*00dc*/ 	.byte	0x03, 0x19
        /*00de*/ 	.short	0x0010


	//----- nvinfo : EIATTR_PARAM_CBANK
	.align		4
        /*00e0*/ 	.byte	0x04, 0x0a
        /*00e2*/ 	.short	(.L_38 - .L_37)
	.align		4
.L_37:
        /*00e4*/ 	.word	index@(.nv.constant0._Z18PrintGpuDataKernelIiEvPKT_ii)
        /*00e8*/ 	.short	0x0380
        /*00ea*/ 	.short	0x0010


	//----- nvinfo : EIATTR_SW_WAR
	.align		4
.L_38:
        /*00ec*/ 	.byte	0x04, 0x36
        /*00ee*/ 	.short	(.L_40 - .L_39)
.L_39:
        /*00f0*/ 	.word	0x00000008
.L_40:


//--------------------- .nv.info._Z18PrintGpuDataKernelIfEvPKT_ii --------------------------
	.section	.nv.info._Z18PrintGpuDataKernelIfEvPKT_ii,"",@"SHT_CUDA_INFO"
	.sectionflags	@""
	.align	4


	//----- nvinfo : EIATTR_CUDA_API_VERSION
	.align		4
        /*0000*/ 	.byte	0x04, 0x37
        /*0002*/ 	.short	(.L_42 - .L_41)
.L_41:
        /*0004*/ 	.word	0x00000082


	//----- nvinfo : EIATTR_KPARAM_INFO
	.align		4
.L_42:
        /*0008*/ 	.byte	0x04, 0x17
        /*000a*/ 	.short	(.L_44 - .L_43)
.L_43:
        /*000c*/ 	.word	0x00000000
        /*0010*/ 	.short	0x0002
        /*0012*/ 	.short	0x000c
        /*0014*/ 	.byte	0x00, 0xf0, 0x11, 0x00


	//----- nvinfo : EIATTR_KPARAM_INFO
	.align		4
.L_44:
        /*0018*/ 	.byte	0x04, 0x17
        /*001a*/ 	.short	(.L_46 - .L_45)
.L_45:
        /*001c*/ 	.word	0x00000000
        /*0020*/ 	.short	0x0001
        /*0022*/ 	.short	0x0008
        /*0024*/ 	.byte	0x00, 0xf0, 0x11, 0x00


	//----- nvinfo : EIATTR_KPARAM_INFO
	.align		4
.L_46:
        /*0028*/ 	.byte	0x04, 0x17
        /*002a*/ 	.short	(.L_48 - .L_47)
.L_47:
        /*002c*/ 	.word	0x00000000
        /*0030*/ 	.short	0x0000
        /*0032*/ 	.short	0x0000
        /*0034*/ 	.byte	0x00, 0xf5, 0x21, 0x00


	//----- nvinfo : EIATTR_SPARSE_MMA_MASK
	.align		4
.L_48:
        /*0038*/ 	.byte	0x03, 0x50
        /*003a*/ 	.short	0x0000


	//----- nvinfo : EIATTR_MAXREG_COUNT
	.align		4
        /*003c*/ 	.byte	0x03, 0x1b
        /*003e*/ 	.short	0x00ff


	//----- nvinfo : EIATTR_EXTERNS
	.align		4
        /*0040*/ 	.byte	0x04, 0x0f
        /*0042*/ 	.short	(.L_50 - .L_49)


	//   ....[0]....
	.align		4
.L_49:
        /*0044*/ 	.word	index@(vprintf)


	//----- nvinfo : EIATTR_MERCURY_ISA_VERSION
	.align		4
.L_50:
        /*0048*/ 	.byte	0x03, 0x5f
        /*004a*/ 	.short	0x0101


	//----- nvinfo : EIATTR_VRC_CTA_INIT_COUNT
	.align		4
        /*004c*/ 	.byte	0x02, 0x4a
	.zero		1
	.zero		1


	//----- nvinfo : EIATTR_SYSCALL_OFFSETS
	.align		4
        /*0050*/ 	.byte	0x04, 0x46
        /*0052*/ 	.short	(.L_52 - .L_51)


	//   ....[0]....
.L_51:
        /*0054*/ 	.word	0x00000270


	//   ....[1]....
        /*0058*/ 	.word	0x00000320


	//   ....[2]....
        /*005c*/ 	.word	0x000003d0


	//   ....[3]....
        /*0060*/ 	.word	0x00000480


	//   ....[4]....
        /*0064*/ 	.word	0x00000530


	//   ....[5]....
        /*0068*/ 	.word	0x000005e0


	//   ....[6]....
        /*006c*/ 	.word	0x00000690


	//   ....[7]....
        /*0070*/ 	.word	0x00000740


	//   ....[8]....
        /*0074*/ 	.word	0x000007f0


	//   ....[9]....
        /*0078*/ 	.word	0x000008a0


	//   ....[10]....
        /*007c*/ 	.word	0x00000950


	//   ....[11]....
        /*0080*/ 	.word	0x00000a00


	//   ....[12]....
        /*0084*/ 	.word	0x00000ab0


	//   ....[13]....
        /*0088*/ 	.word	0x00000b60


	//   ....[14]....
        /*008c*/ 	.word	0x00000c10


	//   ....[15]....
        /*0090*/ 	.word	0x00000cc0


	//   ....[16]....
        /*0094*/ 	.word	0x00000e50


	//   ....[17]....
        /*0098*/ 	.word	0x00000f00


	//   ....[18]....
        /*009c*/ 	.word	0x00000fb0


	//   ....[19]....
        /*00a0*/ 	.word	0x00001060


	//   ....[20]....
        /*00a4*/ 	.word	0x00001110


	//   ....[21]....
        /*00a8*/ 	.word	0x000011c0


	//   ....[22]....
        /*00ac*/ 	.word	0x00001270


	//   ....[23]....
        /*00b0*/ 	.word	0x00001320


	//   ....[24]....
        /*00b4*/ 	.word	0x00001460


	//   ....[25]....
        /*00b8*/ 	.word	0x00001510


	//   ....[26]....
        /*00bc*/ 	.word	0x000015c0


	//   ....[27]....
        /*00c0*/ 	.word	0x00001670


	//   ....[28]....
        /*00c4*/ 	.word	0x000017c0


	//   ....[29]....
        /*00c8*/ 	.word	0x00001880


	//----- nvinfo : EIATTR_EXIT_INSTR_OFFSETS
	.align		4
.L_52:
        /*00cc*/ 	.byte	0x04, 0x1c
        /*00ce*/ 	.short	(.L_54 - .L_53)


	//   ....[0]....
.L_53:
        /*00d0*/ 	.word	0x00001890


	//----- nvinfo : EIATTR_CRS_STACK_SIZE
	.align		4
.L_54:
        /*00d4*/ 	.byte	0x04, 0x1e
        /*00d6*/ 	.short	(.L_56 - .L_55)
.L_55:
        /*00d8*/ 	.word	0x00000000


	//----- nvinfo : EIATTR_CBANK_PARAM_SIZE
	.align		4
.L_56:
        /*00dc*/ 	.byte	0x03, 0x19
        /*00de*/ 	.short	0x0010


	//----- nvinfo : EIATTR_PARAM_CBANK
	.align		4
        /*00e0*/ 	.byte	0x04, 0x0a
        /*00e2*/ 	.short	(.L_58 - .L_57)
	.align		4
.L_57:
        /*00e4*/ 	.word	index@(.nv.constant0._Z18PrintGpuDataKernelIfEvPKT_ii)
        /*00e8*/ 	.short	0x0380
        /*00ea*/ 	.short	0x0010


	//----- nvinfo : EIATTR_SW_WAR
	.align		4
.L_58:
        /*00ec*/ 	.byte	0x04, 0x36
        /*00ee*/ 	.short	(.L_60 - .L_59)
.L_59:
        /*00f0*/ 	.word	0x00000008
.L_60:


//--------------------- .nv.info._Z3addPfS_S_i    --------------------------
	.section	.nv.info._Z3addPfS_S_i,"",@"SHT_CUDA_INFO"
	.sectionflags	@""
	.align	4


	//----- nvinfo : EIATTR_CUDA_API_VERSION
	.align		4
        /*0000*/ 	.byte	0x04, 0x37
        /*0002*/ 	.short	(.L_62 - .L_61)
.L_61:
        /*0004*/ 	.word	0x00000082


	//----- nvinfo : EIATTR_KPARAM_INFO
	.align		4
.L_62:
        /*0008*/ 	.byte	0x04, 0x17
        /*000a*/ 	.short	(.L_64 - .L_63)
.L_63:
        /*000c*/ 	.word	0x00000000
        /*0010*/ 	.short	0x0003
        /*0012*/ 	.short	0x0018
        /*0014*/ 	.byte	0x00, 0xf0, 0x11, 0x00


	//----- nvinfo : EIATTR_KPARAM_INFO
	.align		4
.L_64:
        /*0018*/ 	.byte	0x04, 0x17
        /*001a*/ 	.short	(.L_66 - .L_65)
.L_65:
        /*001c*/ 	.word	0x00000000
        /*0020*/ 	.short	0x0002
        /*0022*/ 	.short	0x0010
        /*0024*/ 	.byte	0x00, 0xf5, 0x21, 0x00


	//----- nvinfo : EIATTR_KPARAM_INFO
	.align		4
.L_66:
        /*0028*/ 	.byte	0x04, 0x17
        /*002a*/ 	.short	(.L_68 - .L_67)
.L_67:
        /*002c*/ 	.word	0x00000000
        /*0030*/ 	.short	0x0001
        /*0032*/ 	.short	0x0008
        /*0034*/ 	.byte	0x00, 0xf5, 0x21, 0x00


	//----- nvinfo : EIATTR_KPARAM_INFO
	.align		4
.L_68:
        /*0038*/ 	.byte	0x04, 0x17
        /*003a*/ 	.short	(.L_70 - .L_69)
.L_69:
        /*003c*/ 	.word	0x00000000
        /*0040*/ 	.short	0x0000
        /*0042*/ 	.short	0x0000
        /*0044*/ 	.byte	0x00, 0xf5, 0x21, 0x00


	//----- nvinfo : EIATTR_SPARSE_MMA_MASK
	.align		4
.L_70:
        /*0048*/ 	.byte	0x03, 0x50
        /*004a*/ 	.short	0x0000


	//----- nvinfo : EIATTR_MAXREG_COUNT
	.align		4
        /*004c*/ 	.byte	0x03, 0x1b
        /*004e*/ 	.short	0x00ff


	//----- nvinfo : EIATTR_MERCURY_ISA_VERSION
	.align		4
        /*0050*/ 	.byte	0x03, 0x5f
        /*0052*/ 	.short	0x0101


	//----- nvinfo : EIATTR_VRC_CTA_INIT_COUNT
	.align		4
        /*0054*/ 	.byte	0x02, 0x4a
	.zero		1
	.zero		1


	//----- nvinfo : EIATTR_EXIT_INSTR_OFFSETS
	.align		4
        /*0058*/ 	.byte	0x04, 0x1c
        /*005a*/ 	.short	(.L_72 - .L_71)


	//   ....[0]....
.L_71:
        /*005c*/ 	.word	0x00000090


	//   ....[1]....
        /*0060*/ 	.word	0x000003a0


	//   ....[2]....
        /*0064*/ 	.word	0x000005d0


	//----- nvinfo : EIATTR_CRS_STACK_SIZE
	.align		4
.L_72:
        /*0068*/ 	.byte	0x04, 0x1e
        /*006a*/ 	.short	(.L_74 - .L_73)
.L_73:
        /*006c*/ 	.word	0x00000000


	//----- nvinfo : EIATTR_CBANK_PARAM_SIZE
	.align		4
.L_74:
        /*0070*/ 	.byte	0x03, 0x19
        /*0072*/ 	.short	0x001c


	//----- nvinfo : EIATTR_PARAM_CBANK
	.align		4
        /*0074*/ 	.byte	0x04, 0x0a
        /*0076*/ 	.short	(.L_76 - .L_75)
	.align		4
.L_75:
        /*0078*/ 	.word	index@(.nv.constant0._Z3addPfS_S_i)
        /*007c*/ 	.short	0x0380
        /*007e*/ 	.short	0x001c


	//----- nvinfo : EIATTR_SW_WAR
	.align		4
.L_76:
        /*0080*/ 	.byte	0x04, 0x36
        /*0082*/ 	.short	(.L_78 - .L_77)
.L_77:
        /*0084*/ 	.word	0x00000008
.L_78:


//--------------------- .nv.callgraph             --------------------------
	.section	.nv.callgraph,"",@"SHT_CUDA_CALLGRAPH"
	.align	4
	.sectionentsize	8
	.align		4
        /*0000*/ 	.word	0x00000000
	.align		4
        /*0004*/ 	.word	0xffffffff
	.align		4
        /*0008*/ 	.word	index@(_Z18PrintGpuDataKernelIiEvPKT_ii)
	.align		4
        /*000c*/ 	.word	index@(vprintf)
	.align		4
        /*0010*/ 	.word	index@(_Z18PrintGpuDataKernelIfEvPKT_ii)
	.align		4
        /*0014*/ 	.word	index@(vprintf)
	.align		4
        /*0018*/ 	.word	0x00000000
	.align		4
        /*001c*/ 	.word	0xfffffffe
	.align		4
        /*0020*/ 	.word	0x00000000
	.align		4
        /*0024*/ 	.word	0xfffffffd
	.align		4
        /*0028*/ 	.word	0x00000000
	.align		4
        /*002c*/ 	.word	0xfffffffc


//--------------------- .nv.constant4             --------------------------
	.section	.nv.constant4,"a",@progbits
	.align	8
	.align		8
.nv.constant4:
        /*0000*/ 	.dword	vprintf
	.align		8
        /*0008*/ 	.dword	$str
	.align		8
        /*0010*/ 	.dword	$str$1
	.align		8
        /*0018*/ 	.dword	$str$2


//--------------------- .text._Z18PrintGpuDataKernelIiEvPKT_ii --------------------------
	.section	.text._Z18PrintGpuDataKernelIiEvPKT_ii,"ax",@progbits
	.align	128
        .global         _Z18PrintGpuDataKernelIiEvPKT_ii
        .type           _Z18PrintGpuDataKernelIiEvPKT_ii,@function
        .size           _Z18PrintGpuDataKernelIiEvPKT_ii,(.L_x_81 - _Z18PrintGpuDataKernelIiEvPKT_ii)
        .other          _Z18PrintGpuDataKernelIiEvPKT_ii,@"STO_CUDA_ENTRY STV_DEFAULT"
_Z18PrintGpuDataKernelIiEvPKT_ii:
.text._Z18PrintGpuDataKernelIiEvPKT_ii:
[----:B------:R-:W0:Y:S08]  /*0000*/  LDC R1, c[0x0][0x37c] ;  /* 0x0000df00ff017b82 */ /* 0x000e300000000800 */
[----:B------:R-:W1:Y:S01]  /*0010*/  LDC.64 R22, c[0x0][0x388] ;  /* 0x0000e200ff167b82 */ /* 0x000e620000000a00 */
[----:B------:R-:W2:Y:S01]  /*0020*/  LDCU UR4, c[0x0][0x2f8] ;  /* 0x00005f00ff0477ac */ /* 0x000ea20008000800 */
[----:B0-----:R-:W-:Y:S01]  /*0030*/  VIADD R1, R1, 0xfffffff8 ;  /* 0xfffffff801017836 */ /* 0x001fe20000000000 */
[----:B------:R-:W0:Y:S04]  /*0040*/  LDCU UR5, c[0x0][0x2fc] ;  /* 0x00005f80ff0577ac */ /* 0x000e280008000800 */
[----:B--2---:R-:W-:-:S02]  /*0050*/  IADD3 R18, P1, PT, R1, UR4, RZ ;  /* 0x0000000401127c10 */ /* 0x004fc4000ff3e0ff */
[----:B-1----:R-:W-:-:S03]  /*0060*/  ISETP.GE.AND P0, PT, R22, R23, PT ;  /* 0x000000171600720c */ /* 0x002fc60003f06270 */
[----:B0-----:R-:W-:-:S10]  /*0070*/  IMAD.X R2, RZ, RZ, UR5, P1 ;  /* 0x00000005ff027e24 */ /* 0x001fd400088e06ff */
[----:B------:R-:W-:Y:S05]  /*0080*/  @P0 BRA `(.L_x_0) ;  /* 0x0000001800540947 */ /* 0x000fea0003800000 */
[----:B------:R-:W0:Y:S01]  /*0090*/  LDCU UR4, c[0x0][0x388] ;  /* 0x00007100ff0477ac */ /* 0x000e220008000800 */
[----:B------:R-:W-:Y:S02]  /*00a0*/  IMAD.IADD R0, R22, 0x1, -R23 ;  /* 0x0000000116007824 */ /* 0x000fe400078e0a17 */
[----:B------:R-:W-:Y:S01]  /*00b0*/  IMAD.IADD R23, R23, 0x1, -R22 ;  /* 0x0000000117177824 */ /* 0x000fe200078e0a16 */
[----:B------:R-:W1:Y:S02]  /*00c0*/  LDCU.64 UR36, c[0x0][0x358] ;  /* 0x00006b00ff2477ac */ /* 0x000e640008000a00 */
[----:B------:R-:W-:Y:S02]  /*00d0*/  ISETP.GT.U32.AND P0, PT, R0, -0x10, PT ;  /* 0xfffffff00000780c */ /* 0x000fe40003f04070 */
[----:B0-----:R-:W-:-:S11]  /*00e0*/  MOV R19, UR4 ;  /* 0x0000000400137c02 */ /* 0x001fd60008000f00 */
[----:B------:R-:W-:Y:S05]  /*00f0*/  @P0 BRA `(.L_x_1) ;  /* 0x0000000c00440947 */ /* 0x000fea0003800000 */
[----:B------:R-:W0:Y:S01]  /*0100*/  LDCU.64 UR38, c[0x0][0x380] ;  /* 0x00007000ff2677ac */ /* 0x000e220008000a00 */
[----:B------:R-:W-:Y:S01]  /*0110*/  LOP3.LUT R24, R23, 0xfffffff0, RZ, 0xc0, !PT ;  /* 0xfffffff017187812 */ /* 0x000fe200078ec0ff */
[----:B------:R-:W-:Y:S04]  /*0120*/  BSSY.RECONVERGENT B6, `(.L_x_1) ;  /* 0x00000ce000067945 */ /* 0x000fe80003800200 */
[----:B------:R-:W-:Y:S01]  /*0130*/  IMAD.MOV R24, RZ, RZ, -R24 ;  /* 0x000000ffff187224 */ /* 0x000fe200078e0a18 */
[----:B0-----:R-:W-:-:S04]  /*0140*/  UIADD3 UR38, UP0, UPT, UR38, 0x20, URZ ;  /* 0x0000002026267890 */ /* 0x001fc8000ff1e0ff */
[----:B------:R-:W-:-:S12]  /*0150*/  UIADD3.X UR39, UPT, UPT, URZ, UR39, URZ, UP0, !UPT ;  /* 0x00000027ff277290 */ /* 0x000fd800087fe4ff */
.L_x_18:
[----:B------:R-:W-:Y:S02]  /*0160*/  IMAD.U32 R16, RZ, RZ, UR38 ;  /* 0x00000026ff107e24 */ /* 0x000fe4000f8e00ff */
[----:B------:R-:W-:Y:S01]  /*0170*/  IMAD.U32 R17, RZ, RZ, UR39 ;  /* 0x00000027ff117e24 */ /* 0x000fe2000f8e00ff */
[----:B------:R-:W-:Y:S01]  /*0180*/  MOV R22, 0x0 ;  /* 0x0000000000167802 */ /* 0x000fe20000000f00 */
[----:B------:R-:W0:Y:S01]  /*0190*/  LDCU.64 UR4, c[0x4][0x8] ;  /* 0x01000100ff0477ac */ /* 0x000e220008000a00 */
[----:B------:R-:W-:-:S05]  /*01a0*/  IMAD.WIDE R16, R19, 0x4, R16 ;  /* 0x0000000413107825 */ /* 0x000fca00078e0210 */
[----:B-1----:R-:W2:Y:S01]  /*01b0*/  LDG.E R0, desc[UR36][R16.64+-0x20] ;  /* 0xffffe02410007981 */ /* 0x002ea2000c1e1900 */
[----:B------:R1:W3:Y:S01]  /*01c0*/  LDC.64 R8, c[0x4][R22] ;  /* 0x0100000016087b82 */ /* 0x0002e20000000a00 */
[----:B------:R-:W-:Y:S02]  /*01d0*/  VIADD R24, R24, 0x10 ;  /* 0x0000001018187836 */ /* 0x000fe40000000000 */
[----:B------:R-:W-:Y:S02]  /*01e0*/  IMAD.MOV.U32 R6, RZ, RZ, R18 ;  /* 0x000000ffff067224 */ /* 0x000fe400078e0012 */
[----:B------:R-:W-:Y:S01]  /*01f0*/  IMAD.MOV.U32 R7, RZ, RZ, R2 ;  /* 0x000000ffff077224 */ /* 0x000fe200078e0002 */
[----:B------:R-:W-:Y:S02]  /*0200*/  ISETP.NE.AND P0, PT, R24, RZ, PT ;  /* 0x000000ff1800720c */ /* 0x000fe40003f05270 */
[----:B0-----:R-:W-:Y:S01]  /*0210*/  MOV R4, UR4 ;  /* 0x0000000400047c02 */ /* 0x001fe20008000f00 */
[----:B------:R-:W-:Y:S01]  /*0220*/  IMAD.U32 R5, RZ, RZ, UR5 ;  /* 0x00000005ff057e24 */ /* 0x000fe2000f8e00ff */
[----:B------:R-:W-:-:S02]  /*0230*/  P2R R25, PR, RZ, 0x1 ;  /* 0x00000001ff197803 */ /* 0x000fc40000000000 */
[----:B--2---:R-:W-:-:S04]  /*0240*/  I2FP.F32.S32 R0, R0 ;  /* 0x0000000000007245 */ /* 0x004fc80000201400 */
[----:B------:R-:W0:Y:S02]  /*0250*/  F2F.F64.F32 R10, R0 ;  /* 0x00000000000a7310 */ /* 0x000e240000201800 */
[----:B0--3--:R1:W-:Y:S02]  /*0260*/  STL.64 [R1], R10 ;  /* 0x0000000a01007387 */ /* 0x0093e40000100a00 */
[----:B------:R-:W-:-:S07]  /*0270*/  LEPC R20, `(.L_x_2) ;  /* 0x000000001014794e */ /* 0x000fce0000000000 */
[----:B-1----:R-:W-:Y:S05]  /*0280*/  CALL.ABS.NOINC R8 ;  /* 0x0000000008007343 */ /* 0x002fea0003c00000 */
.L_x_2:
[----:B------:R-:W2:Y:S01]  /*0290*/  LDG.E R0, desc[UR36][R16.64+-0x1c] ;  /* 0xffffe42410007981 */ /* 0x000ea2000c1e1900 */
[----:B------:R0:W1:Y:S01]  /*02a0*/  LDC.64 R8, c[0x4][R22] ;  /* 0x0100000016087b82 */ /* 0x0000620000000a00 */
[----:B------:R-:W3:Y:S01]  /*02b0*/  LDCU.64 UR4, c[0x4][0x8] ;  /* 0x01000100ff0477ac */ /* 0x000ee20008000a00 */
[----:B------:R-:W-:Y:S02]  /*02c0*/  IMAD.MOV.U32 R6, RZ, RZ, R18 ;  /* 0x000000ffff067224 */ /* 0x000fe400078e0012 */
[----:B------:R-:W-:Y:S02]  /*02d0*/  IMAD.MOV.U32 R7, RZ, RZ, R2 ;  /* 0x000000ffff077224 */ /* 0x000fe400078e0002 */
[----:B---3--:R-:W-:Y:S01]  /*02e0*/  IMAD.U32 R4, RZ, RZ, UR4 ;  /* 0x00000004ff047e24 */ /* 0x008fe2000f8e00ff */
[----:B------:R-:W-:Y:S02]  /*02f0*/  MOV R5, UR5 ;  /* 0x0000000500057c02 */ /* 0x000fe40008000f00 */
[----:B--2---:R-:W-:-:S04]  /*0300*/  I2FP.F32.S32 R0, R0 ;  /* 0x0000000000007245 */ /* 0x004fc80000201400 */
[----:B------:R-:W2:Y:S02]  /*0310*/  F2F.F64.F32 R10, R0 ;  /* 0x00000000000a7310 */ /* 0x000ea40000201800 */
[----:B-12---:R0:W-:Y:S02]  /*0320*/  STL.64 [R1], R10 ;  /* 0x0000000a01007387 */ /* 0x0061e40000100a00 */
[----:B------:R-:W-:-:S07]  /*0330*/  LEPC R20, `(.L_x_3) ;  /* 0x000000001014794e */ /* 0x000fce0000000000 */
[----:B0-----:R-:W-:Y:S05]  /*0340*/  CALL.ABS.NOINC R8 ;  /* 0x0000000008007343 */ /* 0x001fea0003c00000 */
.L_x_3:
[----:B------:R-:W2:Y:S01]  /*0350*/  LDG.E R0, desc[UR36][R16.64+-0x18] ;  /* 0xffffe82410007981 */ /* 0x000ea2000c1e1900 */
[----:B------:R0:W1:Y:S01]  /*0360*/  LDC.64 R8, c[0x4][R22] ;  /* 0x0100000016087b82 */ /* 0x0000620000000a00 */
[----:B------:R-:W3:Y:S01]  /*0370*/  LDCU.64 UR4, c[0x4][0x8] ;  /* 0x01000100ff0477ac */ /* 0x000ee20008000a00 */
[----:B------:R-:W-:Y:S01]  /*0380*/  MOV R6, R18 ;  /* 0x0000001200067202 */ /* 0x000fe20000000f00 */
[----:B------:R-:W-:Y:S02]  /*0390*/  IMAD.MOV.U32 R7, RZ, RZ, R2 ;  /* 0x000000ffff077224 */ /* 0x000fe400078e0002 */
[----:B---3--:R-:W-:Y:S02]  /*03a0*/  IMAD.U32 R4, RZ, RZ, UR4 ;  /* 0x00000004ff047e24 */ /* 0x008fe4000f8e00ff */
[----:B------:R-:W-:Y:S01]  /*03b0*/  IMAD.U32 R5, RZ, RZ, UR5 ;  /* 0x00000005ff057e24 */ /* 0x000fe2000f8e00ff */
[----:B--2---:R-:W-:-:S04]  /*03c0*/  I2FP.F32.S32 R0, R0 ;  /* 0x0000000000007245 */ /* 0x004fc80000201400 */
[----:B------:R-:W2:Y:S02]  /*03d0*/  F2F.F64.F32 R10, R0 ;  /* 0x00000000000a7310 */ /* 0x000ea40000201800 */
[----:B-12---:R0:W-:Y:S02]  /*03e0*/  STL.64 [R1], R10 ;  /* 0x0000000a01007387 */ /* 0x0061e40000100a00 */
[----:B------:R-:W-:-:S07]  /*03f0*/  LEPC R20, `(.L_x_4) ;  /* 0x000000001014794e */ /* 0x000fce0000000000 */
[----:B0-----:R-:W-:Y:S05]  /*0400*/  CALL.ABS.NOINC R8 ;  /* 0x0000000008007343 */ /* 0x001fea0003c00000 */
.L_x_4:
[----:B------:R-:W2:Y:S01]  /*0410*/  LDG.E R0, desc[UR36][R16.64+-0x14] ;  /* 0xffffec2410007981 */ /* 0x000ea2000c1e1900 */
[----:B------:R0:W1:Y:S01]  /*0420*/  LDC.64 R8, c[0x4][R22] ;  /* 0x0100000016087b82 */ /* 0x0000620000000a00 */
[----:B------:R-:W3:Y:S01]  /*0430*/  LDCU.64 UR4, c[0x4][0x8] ;  /* 0x01000100ff0477ac */ /* 0x000ee20008000a00 */
[----:B------:R-:W-:Y:S01]  /*0440*/  IMAD.MOV.U32 R6, RZ, RZ, R18 ;  /* 0x000000ffff067224 */ /* 0x000fe200078e0012 */
[----:B------:R-:W-:Y:S01]  /*0450*/  MOV R7, R2 ;  /* 0x0000000200077202 */ /* 0x000fe20000000f00 */
[----:B---3--:R-:W-:Y:S02]  /*0460*/  IMAD.U32 R4, RZ, RZ, UR4 ;  /* 0x00000004ff047e24 */ /* 0x008fe4000f8e00ff */
[----:B------:R-:W-:Y:S01]  /*0470*/  IMAD.U32 R5, RZ, RZ, UR5 ;  /* 0x00000005ff057e24 */ /* 0x000fe2000f8e00ff */
[----:B--2---:R-:W-:-:S04]  /*0480*/  I2FP.F32.S32 R0, R0 ;  /* 0x0000000000007245 */ /* 0x004fc80000201400 */
[----:B------:R-:W2:Y:S02]  /*0490*/  F2F.F64.F32 R10, R0 ;  /* 0x00000000000a7310 */ /* 0x000ea40000201800 */
[----:B-12---:R0:W-:Y:S02]  /*04a0*/  STL.64 [R1], R10 ;  /* 0x0000000a01007387 */ /* 0x0061e40000100a00 */
[----:B------:R-:W-:-:S07]  /*04b0*/  LEPC R20, `(.L_x_5) ;  /* 0x000000001014794e */ /* 0x000fce0000000000 */
[----:B0-----:R-:W-:Y:S05]  /*04c0*/  CALL.ABS.NOINC R8 ;  /* 0x0000000008007343 */ /* 0x001fea0003c00000 */
.L_x_5:
[----:B------:R-:W2:Y:S01]  /*04d0*/  LDG.E R0, desc[UR36][R16.64+-0x10] ;  /* 0xfffff02410007981 */ /* 0x000ea2000c1e1900 */
[----:B------:R0:W1:Y:S01]  /*04e0*/  LDC.64 R8, c[0x4][R22] ;  /* 0x0100000016087b82 */ /* 0x0000620000000a00 */
[----:B------:R-:W3:Y:S01]  /*04f0*/  LDCU.64 UR4, c[0x4][0x8] ;  /* 0x01000100ff0477ac */ /* 0x000ee20008000a00 */
[----:B------:R-:W-:Y:S02]  /*0500*/  IMAD.MOV.U32 R6, RZ, RZ, R18 ;  /* 0x000000ffff067224 */ /* 0x000fe400078e0012 */
        /* <DEDUP_REMOVED lines=8> */
.L_x_6:
[----:B------:R-:W2:Y:S01]  /*0590*/  LDG.E R0, desc[UR36][R16.64+-0xc] ;  /* 0xfffff42410007981 */ /* 0x000ea2000c1e1900 */
[----:B------:R0:W1:Y:S01]  /*05a0*/  LDC.64 R8, c[0x4][R22] ;  /* 0x0100000016087b82 */ /* 0x0000620000000a00 */
[----:B------:R-:W3:Y:S01]  /*05b0*/  LDCU.64 UR4, c[0x4][0x8] ;  /* 0x01000100ff0477ac */ /* 0x000ee20008000a00 */
[----:B------:R-:W-:Y:S02]  /*05c0*/  IMAD.MOV.U32 R6, RZ, RZ, R18 ;  /* 0x000000ffff067224 */ /* 0x000fe400078e0012 */
[----:B------:R-:W-:Y:S01]  /*05d0*/  IMAD.MOV.U32 R7, RZ, RZ, R2 ;  /* 0x000000ffff077224 */ /* 0x000fe200078e0002 */
[----:B---3--:R-:W-:Y:S01]  /*05e0*/  MOV R4, UR4 ;  /* 0x0000000400047c02 */ /* 0x008fe20008000f00 */
[----:B------:R-:W-:Y:S01]  /*05f0*/  IMAD.U32 R5, RZ, RZ, UR5 ;  /* 0x00000005ff057e24 */ /* 0x000fe2000f8e00ff */
[----:B--2---:R-:W-:-:S04]  /*0600*/  I2FP.F32.S32 R0, R0 ;  /* 0x0000000000007245 */ /* 0x004fc80000201400 */
[----:B------:R-:W2:Y:S02]  /*0610*/  F2F.F64.F32 R10, R0 ;  /* 0x00000000000a7310 */ /* 0x000ea40000201800 */
[----:B-12---:R0:W-:Y:S02]  /*0620*/  STL.64 [R1], R10 ;  /* 0x0000000a01007387 */ /* 0x0061e40000100a00 */
[----:B------:R-:W-:-:S07]  /*0630*/  LEPC R20, `(.L_x_7) ;  /* 0x000000001014794e */ /* 0x000fce0000000000 */
[----:B0-----:R-:W-:Y:S05]  /*0640*/  CALL.ABS.NOINC R8 ;  /* 0x0000000008007343 */ /* 0x001fea0003c00000 */
.L_x_7:
        /* <DEDUP_REMOVED lines=12> */
.L_x_8:
        /* <DEDUP_REMOVED lines=12> */
.L_x_9:
        /* <DEDUP_REMOVED lines=12> */
.L_x_10:
        /* <DEDUP_REMOVED lines=12> */
.L_x_11:
        /* <DEDUP_REMOVED lines=12> */
.L_x_12:
        /* <DEDUP_REMOVED lines=12> */
.L_x_13:
        /* <DEDUP_REMOVED lines=12> */
.L_x_14:
        /* <DEDUP_REMOVED lines=12> */
.L_x_15:
        /* <DEDUP_REMOVED lines=12> */
.L_x_16:
        /* <DEDUP_REMOVED lines=12> */
.L_x_17:
[----:B------:R-:W-:Y:S01]  /*0dd0*/  ISETP.NE.AND P6, PT, R25, RZ, PT ;  /* 0x000000ff1900720c */ /* 0x000fe20003fc5270 */
[----:B------:R-:W-:-:S12]  /*0de0*/  VIADD R19, R19, 0x10 ;  /* 0x0000001013137836 */ /* 0x000fd80000000000 */
[----:B------:R-:W-:Y:S05]  /*0df0*/  @P6 BRA `(.L_x_18) ;  /* 0xfffffff000d86947 */ /* 0x000fea000383ffff */
[----:B------:R-:W-:Y:S05]  /*0e00*/  BSYNC.RECONVERGENT B6 ;  /* 0x0000000000067941 */ /* 0x000fea0003800200 */
.L_x_1:
[----:B------:R-:W-:Y:S01]  /*0e10*/  LOP3.LUT R0, R23, 0xf, RZ, 0xc0, !PT ;  /* 0x0000000f17007812 */ /* 0x000fe200078ec0ff */
[----:B------:R-:W-:Y:S03]  /*0e20*/  BSSY.RECONVERGENT B6, `(.L_x_0) ;  /* 0x00000bb000067945 */ /* 0x000fe60003800200 */
[----:B------:R-:W-:-:S13]  /*0e30*/  ISETP.NE.AND P0, PT, R0, RZ, PT ;  /* 0x000000ff0000720c */ /* 0x000fda0003f05270 */
[----:B------:R-:W-:Y:S05]  /*0e40*/  @!P0 BRA `(.L_x_19) ;  /* 0x0000000800e08947 */ /* 0x000fea0003800000 */
[----:B------:R-:W-:Y:S02]  /*0e50*/  ISETP.GE.U32.AND P0, PT, R0, 0x8, PT ;  /* 0x000000080000780c */ /* 0x000fe40003f06070 */
[----:B------:R-:W-:-:S11]  /*0e60*/  LOP3.LUT R24, R23, 0x7, RZ, 0xc0, !PT ;  /* 0x0000000717187812 */ /* 0x000fd600078ec0ff */
[----:B------:R-:W-:Y:S05]  /*0e70*/  @!P0 BRA `(.L_x_20) ;  /* 0x0000000400908947 */ /* 0x000fea0003800000 */
[----:B------:R-:W0:Y:S01]  /*0e80*/  LDC.64 R16, c[0x0][0x380] ;  /* 0x0000e000ff107b82 */ /* 0x000e220000000a00 */
[----:B------:R-:W-:Y:S01]  /*0e90*/  MOV R22, 0x0 ;  /* 0x0000000000167802 */ /* 0x000fe20000000f00 */
[----:B------:R-:W2:Y:S01]  /*0ea0*/  LDCU.64 UR4, c[0x4][0x8] ;  /* 0x01000100ff0477ac */ /* 0x000ea20008000a00 */
[----:B0-----:R-:W-:-:S05]  /*0eb0*/  IMAD.WIDE R16, R19, 0x4, R16 ;  /* 0x0000000413107825 */ /* 0x001fca00078e0210 */
[----:B-1----:R-:W3:Y:S01]  /*0ec0*/  LDG.E R0, desc[UR36][R16.64] ;  /* 0x0000002410007981 */ /* 0x002ee2000c1e1900 */
[----:B------:R0:W1:Y:S01]  /*0ed0*/  LDC.64 R8, c[0x4][R22] ;  /* 0x0100000016087b82 */ /* 0x0000620000000a00 */
[----:B--2---:R-:W-:Y:S01]  /*0ee0*/  MOV R4, UR4 ;  /* 0x0000000400047c02 */ /* 0x004fe20008000f00 */
[----:B------:R-:W-:Y:S02]  /*0ef0*/  IMAD.U32 R5, RZ, RZ, UR5 ;  /* 0x00000005ff057e24 */ /* 0x000fe4000f8e00ff */
[----:B------:R-:W-:Y:S02]  /*0f00*/  IMAD.MOV.U32 R6, RZ, RZ, R18 ;  /* 0x000000ffff067224 */ /* 0x000fe400078e0012 */
[----:B------:R-:W-:Y:S01]  /*0f10*/  IMAD.MOV.U32 R7, RZ, RZ, R2 ;  /* 0x000000ffff077224 */ /* 0x000fe200078e0002 */
[----:B---3--:R-:W-:-:S04]  /*0f20*/  I2FP.F32.S32 R0, R0 ;  /* 0x0000000000007245 */ /* 0x008fc80000201400 */
[----:B------:R-:W2:Y:S02]  /*0f30*/  F2F.F64.F32 R10, R0 ;  /* 0x00000000000a7310 */ /* 0x000ea40000201800 */
[----:B-12---:R0:W-:Y:S02]  /*0f40*/  STL.64 [R1], R10 ;  /* 0x0000000a01007387 */ /* 0x0061e40000100a00 */
[----:B------:R-:W-:-:S07]  /*0f50*/  LEPC R20, `(.L_x_21) ;  /* 0x000000001014794e */ /* 0x000fce0000000000 */
[----:B0-----:R-:W-:Y:S05]  /*0f60*/  CALL.ABS.NOINC R8 ;  /* 0x0000000008007343 */ /* 0x001fea0003c00000 */
.L_x_21:
        /* <DEDUP_REMOVED lines=12> */
.L_x_22:
        /* <DEDUP_REMOVED lines=12> */
.L_x_23:
        /* <DEDUP_REMOVED lines=12> */
.L_x_24:
        /* <DEDUP_REMOVED lines=12> */
.L_x_25:
        /* <DEDUP_REMOVED lines=12> */
.L_x_26:
        /* <DEDUP_REMOVED lines=12> */
.L_x_27:
        /* <DEDUP_REMOVED lines=12> */
.L_x_28:
[----:B------:R-:W-:-:S07]  /*14b0*/  IADD3 R19, PT, PT, R19, 0x8, RZ ;  /* 0x0000000813137810 */ /* 0x000fce0007ffe0ff */
.L_x_20:
        /* <DEDUP_REMOVED lines=11> */
[----:B--2---:R-:W-:Y:S01]  /*1570*/  IMAD.U32 R4, RZ, RZ, UR4 ;  /* 0x00000004ff047e24 */ /* 0x004fe2000f8e00ff */
[----:B------:R-:W-:Y:S01]  /*1580*/  MOV R7, R2 ;  /* 0x0000000200077202 */ /* 0x000fe20000000f00 */
[----:B------:R-:W-:Y:S02]  /*1590*/  IMAD.U32 R5, RZ, RZ, UR5 ;  /* 0x00000005ff057e24 */ /* 0x000fe4000f8e00ff */
[----:B------:R-:W-:Y:S01]  /*15a0*/  IMAD.MOV.U32 R6, RZ, RZ, R18 ;  /* 0x000000ffff067224 */ /* 0x000fe200078e0012 */
[----:B---3--:R-:W-:-:S04]  /*15b0*/  I2FP.F32.S32 R0, R0 ;  /* 0x0000000000007245 */ /* 0x008fc80000201400 */
[----:B------:R-:W2:Y:S02]  /*15c0*/  F2F.F64.F32 R10, R0 ;  /* 0x00000000000a7310 */ /* 0x000ea40000201800 */
[----:B-12---:R0:W-:Y:S02]  /*15d0*/  STL.64 [R1], R10 ;  /* 0x0000000a01007387 */ /* 0x0061e40000100a00 */
[----:B------:R-:W-:-:S07]  /*15e0*/  LEPC R20, `(.L_x_30) ;  /* 0x000000001014794e */ /* 0x000fce0000000000 */
[----:B0-----:R-:W-:Y:S05]  /*15f0*/  CALL.ABS.NOINC R8 ;  /* 0x0000000008007343 */ /* 0x001fea0003c00000 */
.L_x_30:
        /* <DEDUP_REMOVED lines=12> */
.L_x_31:
        /* <DEDUP_REMOVED lines=12> */
.L_x_32:
        /* <DEDUP_REMOVED lines=12> */
.L_x_33:
[----:B------:R-:W-:-:S07]  /*1840*/  VIADD R19, R19, 0x4 ;  /* 0x0000000413137836 */ /* 0x000fce0000000000 */
.L_x_29:
[----:B------:R-:W-:-:S13]  /*1850*/  ISETP.NE.AND P0, PT, R23, RZ, PT ;  /* 0x000000ff1700720c */ /* 0x000fda0003f05270 */
[----:B------:R-:W-:Y:S05]  /*1860*/  @!P0 BRA `(.L_x_19) ;  /* 0x0000000000588947 */ /* 0x000fea0003800000 */
[----:B------:R-:W-:-:S07]  /*1870*/  IMAD.MOV R23, RZ, RZ, -R23 ;  /* 0x000000ffff177224 */ /* 0x000fce00078e0a17 */
.L_x_35:
[----:B------:R-:W0:Y:S01]  /*1880*/  LDC.64 R6, c[0x0][0x380] ;  /* 0x0000e000ff067b82 */ /* 0x000e220000000a00 */
[----:B------:R-:W-:Y:S01]  /*1890*/  MOV R3, 0x0 ;  /* 0x0000000000037802 */ /* 0x000fe20000000f00 */
[----:B------:R-:W2:Y:S01]  /*18a0*/  LDCU.64 UR4, c[0x4][0x8] ;  /* 0x01000100ff0477ac */ /* 0x000ea20008000a00 */
[----:B0-----:R-:W-:-:S05]  /*18b0*/  IMAD.WIDE R6, R19, 0x4, R6 ;  /* 0x0000000413067825 */ /* 0x001fca00078e0206 */
[----:B-1----:R0:W3:Y:S01]  /*18c0*/  LDG.E R0, desc[UR36][R6.64] ;  /* 0x0000002406007981 */ /* 0x0020e2000c1e1900 */
[----:B------:R1:W4:Y:S01]  /*18d0*/  LDC.64 R10, c[0x4][R3] ;  /* 0x01000000030a7b82 */ /* 0x0003220000000a00 */
[----:B------:R-:W-:Y:S01]  /*18e0*/  VIADD R23, R23, 0x1 ;  /* 0x0000000117177836 */ /* 0x000fe20000000000 */
[----:B--2---:R-:W-:Y:S01]  /*18f0*/  MOV R4, UR4 ;  /* 0x0000000400047c02 */ /* 0x004fe20008000f00 */
[----:B------:R-:W-:-:S03]  /*1900*/  IMAD.U32 R5, RZ, RZ, UR5 ;  /* 0x00000005ff057e24 */ /* 0x000fc6000f8e00ff */
[----:B------:R-:W-:Y:S01]  /*1910*/  ISETP.NE.AND P0, PT, R23, RZ, PT ;  /* 0x000000ff1700720c */ /* 0x000fe20003f05270 */
[----:B0-----:R-:W-:Y:S02]  /*1920*/  IMAD.MOV.U32 R6, RZ, RZ, R18 ;  /* 0x000000ffff067224 */ /* 0x001fe400078e0012 */
[----:B------:R-:W-:Y:S01]  /*1930*/  IMAD.MOV.U32 R7, RZ, RZ, R2 ;  /* 0x000000ffff077224 */ /* 0x000fe200078e0002 */
[----:B---3--:R-:W-:-:S04]  /*1940*/  I2FP.F32.S32 R0, R0 ;  /* 0x0000000000007245 */ /* 0x008fc80000201400 */
[----:B------:R0:W2:Y:S02]  /*1950*/  F2F.F64.F32 R8, R0 ;  /* 0x0000000000087310 */ /* 0x0000a40000201800 */
[----:B0-----:R-:W-:Y:S01]  /*1960*/  P2R R0, PR, RZ, 0x1 ;  /* 0x00000001ff007803 */ /* 0x001fe20000000000 */
[----:B--2-4-:R1:W-:Y:S06]  /*1970*/  STL.64 [R1], R8 ;  /* 0x0000000801007387 */ /* 0x0143ec0000100a00 */
[----:B------:R-:W-:-:S07]  /*1980*/  LEPC R20, `(.L_x_34) ;  /* 0x000000001014794e */ /* 0x000fce0000000000 */
[----:B-1----:R-:W-:Y:S05]  /*1990*/  CALL.ABS.NOINC R10 ;  /* 0x000000000a007343 */ /* 0x002fea0003c00000 */
.L_x_34:
[----:B------:R-:W-:Y:S02]  /*19a0*/  ISETP.NE.AND P6, PT, R23, RZ, PT ;  /* 0x000000ff1700720c */ /* 0x000fe40003fc5270 */
[----:B------:R-:W-:-:S11]  /*19b0*/  IADD3 R19, PT, PT, R19, 0x1, RZ ;  /* 0x0000000113137810 */ /* 0x000fd60007ffe0ff */
[----:B------:R-:W-:Y:S05]  /*19c0*/  @P6 BRA `(.L_x_35) ;  /* 0xfffffffc00ac6947 */ /* 0x000fea000383ffff */
.L_x_19:
[----:B-1----:R-:W-:Y:S05]  /*19d0*/  BSYNC.RECONVERGENT B6 ;  /* 0x0000000000067941 */ /* 0x002fea0003800200 */
.L_x_0:
[----:B------:R-:W-:Y:S01]  /*19e0*/  MOV R0, 0x0 ;  /* 0x0000000000007802 */ /* 0x000fe20000000f00 */
[----:B------:R-:W0:Y:S01]  /*19f0*/  LDCU.64 UR4, c[0x4][0x18] ;  /* 0x01000300ff0477ac */ /* 0x000e220008000a00 */
[----:B------:R-:W-:Y:S02]  /*1a00*/  CS2R R6, SRZ ;  /* 0x0000000000067805 */ /* 0x000fe4000001ff00 */
[----:B------:R1:W2:Y:S01]  /*1a10*/  LDC.64 R2, c[0x4][R0] ;  /* 0x0100000000027b82 */ /* 0x0002a20000000a00 */
[----:B0-----:R-:W-:Y:S02]  /*1a20*/  IMAD.U32 R4, RZ, RZ, UR4 ;  /* 0x00000004ff047e24 */ /* 0x001fe4000f8e00ff */
[----:B-1----:R-:W-:-:S07]  /*1a30*/  IMAD.U32 R5, RZ, RZ, UR5 ;  /* 0x00000005ff057e24 */ /* 0x002fce000f8e00ff */
[----:B------:R-:W-:-:S07]  /*1a40*/  LEPC R20, `(.L_x_36) ;  /* 0x000000001014794e */ /* 0x000fce0000000000 */
[----:B--2---:R-:W-:Y:S05]  /*1a50*/  CALL.ABS.NOINC R2 ;  /* 0x0000000002007343 */ /* 0x004fea0003c00000 */
.L_x_36:
[----:B------:R-:W-:Y:S05]  /*1a60*/  EXIT ;  /* 0x000000000000794d */ /* 0x000fea0003800000 */
.L_x_37:
[----:B------:R-:W-:-:S00]  /*1a70*/  BRA `(.L_x_37) ;  /* 0xfffffffc00fc7947 */ /* 0x000fc0000383ffff */
[----:B------:R-:W-:-:S00]  /*1a80*/  NOP ;  /* 0x0000000000007918 */ /* 0x000fc00000000000 */
[----:B------:R-:W-:-:S00]  /*1a90*/  NOP ;  /* 0x0000000000007918 */ /* 0x000fc00000000000 */
[----:B------:R-:W-:-:S00]  /*1aa0*/  NOP ;  /* 0x0000000000007918 */ /* 0x000fc00000000000 */
[----:B------:R-:W-:-:S00]  /*1ab0*/  NOP ;  /* 0x0000000000007918 */ /* 0x000fc00000000000 */
[----:B------:R-:W-:-:S00]  /*1ac0*/  NOP ;  /* 0x0000000000007918 */ /* 0x000fc00000000000 */
[----:B------:R-:W-:-:S00]  /*1ad0*/  NOP ;  /* 0x0000000000007918 */ /* 0x000fc00000000000 */
[----:B------:R-:W-:-:S00]  /*1ae0*/  NOP ;  /* 0x0000000000007918 */ /* 0x000fc00000000000 */
[----:B------:R-:W-:-:S00]  /*1af0*/  NOP ;  /* 0x0000000000007918 */ /* 0x000fc00000000000 */
.L_x_81:


//--------------------- .text._Z18PrintGpuDataKernelIfEvPKT_ii --------------------------
	.section	.text._Z18PrintGpuDataKernelIfEvPKT_ii,"ax",@progbits
	.align	128
        .global         _Z18PrintGpuDataKernelIfEvPKT_ii
        .type           _Z18PrintGpuDataKernelIfEvPKT_ii,@function
        .size           _Z18PrintGpuDataKernelIfEvPKT_ii,(.L_x_82 - _Z18PrintGpuDataKernelIfEvPKT_ii)
        .other          _Z18PrintGpuDataKernelIfEvPKT_ii,@"STO_CUDA_ENTRY STV_DEFAULT"
_Z18PrintGpuDataKernelIfEvPKT_ii:
.text._Z18PrintGpuDataKernelIfEvPKT_ii:
        /* <DEDUP_REMOVED lines=10> */
[C---:B------:R-:W-:Y:S01]  /*00a0*/  IMAD.IADD R0, R22.reuse, 0x1, -R23 ;  /* 0x0000000116007824 */ /* 0x040fe200078e0a17 */
[----:B------:R-:W-:Y:S01]  /*00b0*/  IADD3 R23, PT, PT, -R22, R23, RZ ;  /* 0x0000001716177210 */ /* 0x000fe20007ffe1ff */
[----:B------:R-:W1:Y:S03]  /*00c0*/  LDCU.64 UR36, c[0x0][0x358] ;  /* 0x00006b00ff2477ac */ /* 0x000e660008000a00 */
[----:B------:R-:W-:Y:S01]  /*00d0*/  ISETP.GT.U32.AND P0, PT, R0, -0x10, PT ;  /* 0xfffffff00000780c */ /* 0x000fe20003f04070 */
[----:B0-----:R-:W-:-:S12]  /*00e0*/  IMAD.U32 R19, RZ, RZ, UR4 ;  /* 0x00000004ff137e24 */ /* 0x001fd8000f8e00ff */
[----:B------:R-:W-:Y:S05]  /*00f0*/  @P0 BRA `(.L_x_39) ;  /* 0x0000000c00040947 */ /* 0x000fea0003800000 */
[----:B------:R-:W0:Y:S01]  /*0100*/  LDCU.64 UR38, c[0x0][0x380] ;  /* 0x00007000ff2677ac */ /* 0x000e220008000a00 */
[----:B------:R-:W-:Y:S01]  /*0110*/  LOP3.LUT R24, R23, 0xfffffff0, RZ, 0xc0, !PT ;  /* 0xfffffff017187812 */ /* 0x000fe200078ec0ff */
[----:B------:R-:W-:Y:S04]  /*0120*/  BSSY.RECONVERGENT B6, `(.L_x_39) ;  /* 0x00000be000067945 */ /* 0x000fe80003800200 */
[----:B------:R-:W-:Y:S01]  /*0130*/  IMAD.MOV R24, RZ, RZ, -R24 ;  /* 0x000000ffff187224 */ /* 0x000fe200078e0a18 */
[----:B0-----:R-:W-:-:S04]  /*0140*/  UIADD3 UR38, UP0, UPT, UR38, 0x20, URZ ;  /* 0x0000002026267890 */ /* 0x001fc8000ff1e0ff */
[----:B------:R-:W-:-:S12]  /*0150*/  UIADD3.X UR39, UPT, UPT, URZ, UR39, URZ, UP0, !UPT ;  /* 0x00000027ff277290 */ /* 0x000fd800087fe4ff */
.L_x_56:
[----:B------:R-:W-:Y:S01]  /*0160*/  MOV R17, UR39 ;  /* 0x0000002700117c02 */ /* 0x000fe20008000f00 */
[----:B------:R-:W-:Y:S01]  /*0170*/  IMAD.U32 R16, RZ, RZ, UR38 ;  /* 0x00000026ff107e24 */ /* 0x000fe2000f8e00ff */
[----:B------:R-:W-:Y:S01]  /*0180*/  MOV R22, 0x0 ;  /* 0x0000000000167802 */ /* 0x000fe20000000f00 */
[----:B------:R-:W0:Y:S02]  /*0190*/  LDCU.64 UR4, c[0x4][0x10] ;  /* 0x01000200ff0477ac */ /* 0x000e240008000a00 */
[----:B------:R-:W-:-:S05]  /*01a0*/  IMAD.WIDE R16, R19, 0x4, R16 ;  /* 0x0000000413107825 */ /* 0x000fca00078e0210 */
[----:B-1----:R-:W2:Y:S01]  /*01b0*/  LDG.E R0, desc[UR36][R16.64+-0x20] ;  /* 0xffffe02410007981 */ /* 0x002ea2000c1e1900 */
[----:B------:R1:W3:Y:S01]  /*01c0*/  LDC.64 R8, c[0x4][R22] ;  /* 0x0100000016087b82 */ /* 0x0002e20000000a00 */
[----:B------:R-:W-:Y:S01]  /*01d0*/  VIADD R24, R24, 0x10 ;  /* 0x0000001018187836 */ /* 0x000fe20000000000 */
[----:B------:R-:W-:Y:S01]  /*01e0*/  MOV R6, R18 ;  /* 0x0000001200067202 */ /* 0x000fe20000000f00 */
[----:B------:R-:W-:-:S03]  /*01f0*/  IMAD.MOV.U32 R7, RZ, RZ, R2 ;  /* 0x000000ffff077224 */ /* 0x000fc600078e0002 */
[----:B------:R-:W-:Y:S01]  /*0200*/  ISETP.NE.AND P0, PT, R24, RZ, PT ;  /* 0x000000ff1800720c */ /* 0x000fe20003f05270 */
[----:B0-----:R-:W-:-:S03]  /*0210*/  IMAD.U32 R4, RZ, RZ, UR4 ;  /* 0x00000004ff047e24 */ /* 0x001fc6000f8e00ff */
[----:B------:R-:W-:Y:S01]  /*0220*/  P2R R25, PR, RZ, 0x1 ;  /* 0x00000001ff197803 */ /* 0x000fe20000000000 */
[----:B------:R-:W-:Y:S01]  /*0230*/  IMAD.U32 R5, RZ, RZ, UR5 ;  /* 0x00000005ff057e24 */ /* 0x000fe2000f8e00ff */
[----:B--2---:R-:W0:Y:S02]  /*0240*/  F2F.F64.F32 R10, R0 ;  /* 0x00000000000a7310 */ /* 0x004e240000201800 */
[----:B0--3--:R1:W-:Y:S05]  /*0250*/  STL.64 [R1], R10 ;  /* 0x0000000a01007387 */ /* 0x0093ea0000100a00 */
[----:B------:R-:W-:-:S07]  /*0260*/  LEPC R20, `(.L_x_40) ;  /* 0x000000001014794e */ /* 0x000fce0000000000 */
[----:B-1----:R-:W-:Y:S05]  /*0270*/  CALL.ABS.NOINC R8 ;  /* 0x0000000008007343 */ /* 0x002fea0003c00000 */
.L_x_40:
[----:B------:R-:W2:Y:S01]  /*0280*/  LDG.E R0, desc[UR36][R16.64+-0x1c] ;  /* 0xffffe42410007981 */ /* 0x000ea2000c1e1900 */
[----:B------:R0:W1:Y:S01]  /*0290*/  LDC.64 R8, c[0x4][R22] ;  /* 0x0100000016087b82 */ /* 0x0000620000000a00 */
[----:B------:R-:W3:Y:S01]  /*02a0*/  LDCU.64 UR4, c[0x4][0x10] ;  /* 0x01000200ff0477ac */ /* 0x000ee20008000a00 */
[----:B------:R-:W-:Y:S02]  /*02b0*/  IMAD.MOV.U32 R6, RZ, RZ, R18 ;  /* 0x000000ffff067224 */ /* 0x000fe400078e0012 */
[----:B------:R-:W-:Y:S02]  /*02c0*/  IMAD.MOV.U32 R7, RZ, RZ, R2 ;  /* 0x000000ffff077224 */ /* 0x000fe400078e0002 */
[----:B---3--:R-:W-:Y:S01]  /*02d0*/  IMAD.U32 R4, RZ, RZ, UR4 ;  /* 0x00000004ff047e24 */ /* 0x008fe2000f8e00ff */
[----:B------:R-:W-:Y:S01]  /*02e0*/  MOV R5, UR5 ;  /* 0x0000000500057c02 */ /* 0x000fe20008000f00 */
[----:B--2---:R-:W2:Y:S02]  /*02f0*/  F2F.F64.F32 R10, R0 ;  /* 0x00000000000a7310 */ /* 0x004ea40000201800 */
[----:B-12---:R0:W-:Y:S04]  /*0300*/  STL.64 [R1], R10 ;  /* 0x0000000a01007387 */ /* 0x0061e80000100a00 */
[----:B------:R-:W-:-:S07]  /*0310*/  LEPC R20, `(.L_x_41) ;  /* 0x000000001014794e */ /* 0x000fce0000000000 */
[----:B0-----:R-:W-:Y:S05]  /*0320*/  CALL.ABS.NOINC R8 ;  /* 0x0000000008007343 */ /* 0x001fea0003c00000 */
.L_x_41:
[----:B------:R-:W2:Y:S01]  /*0330*/  LDG.E R0, desc[UR36][R16.64+-0x18] ;  /* 0xffffe82410007981 */ /* 0x000ea2000c1e1900 */
[----:B------:R0:W1:Y:S01]  /*0340*/  LDC.64 R8, c[0x4][R22] ;  /* 0x0100000016087b82 */ /* 0x0000620000000a00 */
[----:B------:R-:W3:Y:S01]  /*0350*/  LDCU.64 UR4, c[0x4][0x10] ;  /* 0x01000200ff0477ac */ /* 0x000ee20008000a00 */
[----:B------:R-:W-:Y:S01]  /*0360*/  IMAD.MOV.U32 R6, RZ, RZ, R18 ;  /* 0x000000ffff067224 */ /* 0x000fe200078e0012 */
[----:B------:R-:W-:Y:S02]  /*0370*/  MOV R7, R2 ;  /* 0x0000000200077202 */ /* 0x000fe40000000f00 */
[----:B---3--:R-:W-:Y:S01]  /*0380*/  MOV R4, UR4 ;  /* 0x0000000400047c02 */ /* 0x008fe20008000f00 */
[----:B------:R-:W-:Y:S01]  /*0390*/  IMAD.U32 R5, RZ, RZ, UR5 ;  /* 0x00000005ff057e24 */ /* 0x000fe2000f8e00ff */
[----:B--2---:R-:W2:Y:S02]  /*03a0*/  F2F.F64.F32 R10, R0 ;  /* 0x00000000000a7310 */ /* 0x004ea40000201800 */
[----:B-12---:R0:W-:Y:S04]  /*03b0*/  STL.64 [R1], R10 ;  /* 0x0000000a01007387 */ /* 0x0061e80000100a00 */
[----:B------:R-:W-:-:S07]  /*03c0*/  LEPC R20, `(.L_x_42) ;  /* 0x000000001014794e */ /* 0x000fce0000000000 */
[----:B0-----:R-:W-:Y:S05]  /*03d0*/  CALL.ABS.NOINC R8 ;  /* 0x0000000008007343 */ /* 0x001fea0003c00000 */
.L_x_42:
[----:B------:R-:W2:Y:S01]  /*03e0*/  LDG.E R0, desc[UR36][R16.64+-0x14] ;  /* 0xffffec2410007981 */ /* 0x000ea2000c1e1900 */
[----:B------:R0:W1:Y:S01]  /*03f0*/  LDC.64 R8, c[0x4][R22] ;  /* 0x0100000016087b82 */ /* 0x0000620000000a00 */
[----:B------:R-:W3:Y:S01]  /*0400*/  LDCU.64 UR4, c[0x4][0x10] ;  /* 0x01000200ff0477ac */ /* 0x000ee20008000a00 */
[----:B------:R-:W-:Y:S01]  /*0410*/  MOV R6, R18 ;  /* 0x0000001200067202 */ /* 0x000fe20000000f00 */
[----:B------:R-:W-:Y:S02]  /*0420*/  IMAD.MOV.U32 R7, RZ, RZ, R2 ;  /* 0x000000ffff077224 */ /* 0x000fe400078e0002 */
[----:B---3--:R-:W-:Y:S02]  /*0430*/  IMAD.U32 R4, RZ, RZ, UR4 ;  /* 0x00000004ff047e24 */ /* 0x008fe4000f8e00ff */
[----:B------:R-:W-:Y:S01]  /*0440*/  IMAD.U32 R5, RZ, RZ, UR5 ;  /* 0x00000005ff057e24 */ /* 0x000fe2000f8e00ff */
[----:B--2---:R-:W2:Y:S02]  /*0450*/  F2F.F64.F32 R10, R0 ;  /* 0x00000000000a7310 */ /* 0x004ea40000201800 */
[----:B-12---:R0:W-:Y:S04]  /*0460*/  STL.64 [R1], R10 ;  /* 0x0000000a01007387 */ /* 0x0061e80000100a00 */
[----:B------:R-:W-:-:S07]  /*0470*/  LEPC R20, `(.L_x_43) ;  /* 0x000000001014794e */ /* 0x000fce0000000000 */
[----:B0-----:R-:W-:Y:S05]  /*0480*/  CALL.ABS.NOINC R8 ;  /* 0x0000000008007343 */ /* 0x001fea0003c00000 */
.L_x_43:
        /* <DEDUP_REMOVED lines=11> */
.L_x_44:
        /* <DEDUP_REMOVED lines=11> */
.L_x_45:
        /* <DEDUP_REMOVED lines=11> */
.L_x_46:
        /* <DEDUP_REMOVED lines=11> */
.L_x_47:
        /* <DEDUP_REMOVED lines=11> */
.L_x_48:
        /* <DEDUP_REMOVED lines=11> */
.L_x_49:
        /* <DEDUP_REMOVED lines=11> */
.L_x_50:
        /* <DEDUP_REMOVED lines=11> */
.L_x_51:
        /* <DEDUP_REMOVED lines=11> */
.L_x_52:
        /* <DEDUP_REMOVED lines=11> */
.L_x_53:
        /* <DEDUP_REMOVED lines=11> */
.L_x_54:
        /* <DEDUP_REMOVED lines=11> */
.L_x_55:
[----:B------:R-:W-:Y:S01]  /*0cd0*/  ISETP.NE.AND P6, PT, R25, RZ, PT ;  /* 0x000000ff1900720c */ /* 0x000fe20003fc5270 */
[----:B------:R-:W-:-:S12]  /*0ce0*/  VIADD R19, R19, 0x10 ;  /* 0x0000001013137836 */ /* 0x000fd80000000000 */
[----:B------:R-:W-:Y:S05]  /*0cf0*/  @P6 BRA `(.L_x_56) ;  /* 0xfffffff400186947 */ /* 0x000fea000383ffff */
[----:B------:R-:W-:Y:S05]  /*0d00*/  BSYNC.RECONVERGENT B6 ;  /* 0x0000000000067941 */ /* 0x000fea0003800200 */
.L_x_39:
        /* <DEDUP_REMOVED lines=14> */
[----:B------:R-:W-:Y:S01]  /*0df0*/  IMAD.U32 R5, RZ, RZ, UR5 ;  /* 0x00000005ff057e24 */ /* 0x000fe2000f8e00ff */
[----:B------:R-:W-:Y:S01]  /*0e00*/  MOV R7, R2 ;  /* 0x0000000200077202 */ /* 0x000fe20000000f00 */
[----:B------:R-:W-:Y:S01]  /*0e10*/  IMAD.MOV.U32 R6, RZ, RZ, R18 ;  /* 0x000000ffff067224 */ /* 0x000fe200078e0012 */
[----:B---3--:R-:W2:Y:S02]  /*0e20*/  F2F.F64.F32 R10, R0 ;  /* 0x00000000000a7310 */ /* 0x008ea40000201800 */
[----:B-12---:R0:W-:Y:S04]  /*0e30*/  STL.64 [R1], R10 ;  /* 0x0000000a01007387 */ /* 0x0061e80000100a00 */
[----:B------:R-:W-:-:S07]  /*0e40*/  LEPC R20, `(.L_x_59) ;  /* 0x000000001014794e */ /* 0x000fce0000000000 */
[----:B0-----:R-:W-:Y:S05]  /*0e50*/  CALL.ABS.NOINC R8 ;  /* 0x0000000008007343 */ /* 0x001fea0003c00000 */
.L_x_59:
        /* <DEDUP_REMOVED lines=11> */
.L_x_60:
        /* <DEDUP_REMOVED lines=11> */
.L_x_61:
        /* <DEDUP_REMOVED lines=11> */
.L_x_62:
        /* <DEDUP_REMOVED lines=11> */
.L_x_63:
        /* <DEDUP_REMOVED lines=11> */
.L_x_64:
        /* <DEDUP_REMOVED lines=11> */
.L_x_65:
        /* <DEDUP_REMOVED lines=11> */
.L_x_66:
[----:B------:R-:W-:-:S07]  /*1330*/  VIADD R19, R19, 0x8 ;  /* 0x0000000813137836 */ /* 0x000fce0000000000 */
.L_x_58:
        /* <DEDUP_REMOVED lines=19> */
.L_x_68:
        /* <DEDUP_REMOVED lines=11> */
.L_x_69:
        /* <DEDUP_REMOVED lines=11> */
.L_x_70:
        /* <DEDUP_REMOVED lines=11> */
.L_x_71:
[----:B------:R-:W-:-:S07]  /*1680*/  VIADD R19, R19, 0x4 ;  /* 0x0000000413137836 */ /* 0x000fce0000000000 */
.L_x_67:
[----:B------:R-:W-:-:S13]  /*1690*/  ISETP.NE.AND P0, PT, R23, RZ, PT ;  /* 0x000000ff1700720c */ /* 0x000fda0003f05270 */
[----:B------:R-:W-:Y:S05]  /*16a0*/  @!P0 BRA `(.L_x_57) ;  /* 0x0000000000548947 */ /* 0x000fea0003800000 */
[----:B------:R-:W-:-:S07]  /*16b0*/  IMAD.MOV R23, RZ, RZ, -R23 ;  /* 0x000000ffff177224 */ /* 0x000fce00078e0a17 */
.L_x_73:
[----:B------:R-:W0:Y:S01]  /*16c0*/  LDC.64 R8, c[0x0][0x380] ;  /* 0x0000e000ff087b82 */ /* 0x000e220000000a00 */
[----:B------:R-:W2:Y:S01]  /*16d0*/  LDCU.64 UR4, c[0x4][0x10] ;  /* 0x01000200ff0477ac */ /* 0x000ea20008000a00 */
[----:B0-----:R-:W-:-:S06]  /*16e0*/  IMAD.WIDE R8, R19, 0x4, R8 ;  /* 0x0000000413087825 */ /* 0x001fcc00078e0208 */
[----:B-1----:R-:W3:Y:S01]  /*16f0*/  LDG.E R8, desc[UR36][R8.64] ;  /* 0x0000002408087981 */ /* 0x002ee2000c1e1900 */
[----:B------:R-:W-:Y:S01]  /*1700*/  IADD3 R23, PT, PT, R23, 0x1, RZ ;  /* 0x0000000117177810 */ /* 0x000fe20007ffe0ff */
[----:B--2---:R-:W-:Y:S01]  /*1710*/  IMAD.U32 R4, RZ, RZ, UR4 ;  /* 0x00000004ff047e24 */ /* 0x004fe2000f8e00ff */
[----:B------:R-:W-:Y:S01]  /*1720*/  MOV R0, 0x0 ;  /* 0x0000000000007802 */ /* 0x000fe20000000f00 */
[----:B------:R-:W-:Y:S01]  /*1730*/  IMAD.U32 R5, RZ, RZ, UR5 ;  /* 0x00000005ff057e24 */ /* 0x000fe2000f8e00ff */
[----:B------:R-:W-:Y:S01]  /*1740*/  ISETP.NE.AND P0, PT, R23, RZ, PT ;  /* 0x000000ff1700720c */ /* 0x000fe20003f05270 */
[----:B------:R-:W-:Y:S01]  /*1750*/  IMAD.MOV.U32 R7, RZ, RZ, R2 ;  /* 0x000000ffff077224 */ /* 0x000fe200078e0002 */
[----:B------:R0:W1:Y:S01]  /*1760*/  LDC.64 R12, c[0x4][R0] ;  /* 0x01000000000c7b82 */ /* 0x0000620000000a00 */
[----:B------:R-:W-:Y:S02]  /*1770*/  MOV R6, R18 ;  /* 0x0000001200067202 */ /* 0x000fe40000000f00 */
[----:B0-----:R-:W-:Y:S01]  /*1780*/  P2R R0, PR, RZ, 0x1 ;  /* 0x00000001ff007803 */ /* 0x001fe20000000000 */
[----:B---3--:R-:W0:Y:S02]  /*1790*/  F2F.F64.F32 R10, R8 ;  /* 0x00000008000a7310 */ /* 0x008e240000201800 */
[----:B01----:R0:W-:Y:S05]  /*17a0*/  STL.64 [R1], R10 ;  /* 0x0000000a01007387 */ /* 0x0031ea0000100a00 */
[----:B------:R-:W-:-:S07]  /*17b0*/  LEPC R20, `(.L_x_72) ;  /* 0x000000001014794e */ /* 0x000fce0000000000 */
[----:B0-----:R-:W-:Y:S05]  /*17c0*/  CALL.ABS.NOINC R12 ;  /* 0x000000000c007343 */ /* 0x001fea0003c00000 */
.L_x_72:
[----:B------:R-:W-:Y:S01]  /*17d0*/  ISETP.NE.AND P6, PT, R23, RZ, PT ;  /* 0x000000ff1700720c */ /* 0x000fe20003fc5270 */
[----:B------:R-:W-:-:S12]  /*17e0*/  VIADD R19, R19, 0x1 ;  /* 0x0000000113137836 */ /* 0x000fd80000000000 */
[----:B------:R-:W-:Y:S05]  /*17f0*/  @P6 BRA `(.L_x_73) ;  /* 0xfffffffc00b06947 */ /* 0x000fea000383ffff */
.L_x_57:
[----:B-1----:R-:W-:Y:S05]  /*1800*/  BSYNC.RECONVERGENT B6 ;  /* 0x0000000000067941 */ /* 0x002fea0003800200 */
.L_x_38:
[----:B------:R-:W-:Y:S01]  /*1810*/  MOV R0, 0x0 ;  /* 0x0000000000007802 */ /* 0x000fe20000000f00 */
[----:B------:R-:W0:Y:S01]  /*1820*/  LDCU.64 UR4, c[0x4][0x18] ;  /* 0x01000300ff0477ac */ /* 0x000e220008000a00 */
[----:B------:R-:W-:Y:S02]  /*1830*/  CS2R R6, SRZ ;  /* 0x0000000000067805 */ /* 0x000fe4000001ff00 */
[----:B------:R1:W2:Y:S01]  /*1840*/  LDC.64 R2, c[0x4][R0] ;  /* 0x0100000000027b82 */ /* 0x0002a20000000a00 */
[----:B0-----:R-:W-:Y:S01]  /*1850*/  MOV R4, UR4 ;  /* 0x0000000400047c02 */ /* 0x001fe20008000f00 */
[----:B-1----:R-:W-:-:S07]  /*1860*/  IMAD.U32 R5, RZ, RZ, UR5 ;  /* 0x00000005ff057e24 */ /* 0x002fce000f8e00ff */
[----:B------:R-:W-:-:S07]  /*1870*/  LEPC R20, `(.L_x_74) ;  /* 0x000000001014794e */ /* 0x000fce0000000000 */
[----:B--2---:R-:W-:Y:S05]  /*1880*/  CALL.ABS.NOINC R2 ;  /* 0x0000000002007343 */ /* 0x004fea0003c00000 */
.L_x_74:
[----:B------:R-:W-:Y:S05]  /*1890*/  EXIT ;  /* 0x000000000000794d */ /* 0x000fea0003800000 */
.L_x_75:
        /* <DEDUP_REMOVED lines=14> */
.L_x_82:


//--------------------- .text._Z3addPfS_S_i       --------------------------
	.section	.text._Z3addPfS_S_i,"ax",@progbits
	.align	128
        .global         _Z3addPfS_S_i
        .type           _Z3addPfS_S_i,@function
        .size           _Z3addPfS_S_i,(.L_x_83 - _Z3addPfS_S_i)
        .other          _Z3addPfS_S_i,@"STO_CUDA_ENTRY STV_DEFAULT"
_Z3addPfS_S_i:
.text._Z3addPfS_S_i:
[----:B------:R-:W-:Y:S01]  /*0000*/  LDC R1, c[0x0][0x37c] ;  /* 0x0000df00ff017b82 */ /* 0x000fe20000000800 */
[----:B------:R-:W0:Y:S07]  /*0010*/  S2R R3, SR_TID.X ;  /* 0x0000000000037919 */ /* 0x000e2e0000002100 */
[----:B------:R-:W0:Y:S01]  /*0020*/  S2UR UR4, SR_CTAID.X ;  /* 0x00000000000479c3 */ /* 0x000e220000002500 */
[----:B------:R-:W1:Y:S07]  /*0030*/  LDCU UR6, c[0x0][0x398] ;  /* 0x00007300ff0677ac */ /* 0x000e6e0008000800 */
[----:B------:R-:W0:Y:S01]  /*0040*/  LDC R0, c[0x0][0x360] ;  /* 0x0000d800ff007b82 */ /* 0x000e220000000800 */
[----:B------:R-:W2:Y:S01]  /*0050*/  LDCU UR5, c[0x0][0x370] ;  /* 0x00006e00ff0577ac */ /* 0x000ea20008000800 */
[----:B0-----:R-:W-:-:S02]  /*0060*/  IMAD R3, R0, UR4, R3 ;  /* 0x0000000400037c24 */ /* 0x001fc4000f8e0203 */
[----:B--2---:R-:W-:-:S03]  /*0070*/  IMAD R0, R0, UR5, RZ ;  /* 0x0000000500007c24 */ /* 0x004fc6000f8e02ff */
[----:B-1----:R-:W-:-:S13]  /*0080*/  ISETP.GE.AND P0, PT, R3, UR6, PT ;  /* 0x0000000603007c0c */ /* 0x002fda000bf06270 */
[----:B------:R-:W-:Y:S05]  /*0090*/  @P0 EXIT ;  /* 0x000000000000094d */ /* 0x000fea0003800000 */
[----:B------:R-:W0:Y:S01]  /*00a0*/  I2F.U32.RP R8, R0 ;  /* 0x0000000000087306 */ /* 0x000e220000209000 */
[----:B------:R-:W-:Y:S01]  /*00b0*/  IADD3 R2, PT, PT, R0, R3, RZ ;  /* 0x0000000300027210 */ /* 0x000fe20007ffe0ff */
[----:B------:R-:W1:Y:S01]  /*00c0*/  LDCU.64 UR4, c[0x0][0x358] ;  /* 0x00006b00ff0477ac */ /* 0x000e620008000a00 */
[----:B------:R-:W-:Y:S01]  /*00d0*/  IADD3 R9, PT, PT, RZ, -R0, RZ ;  /* 0x80000000ff097210 */ /* 0x000fe20007ffe0ff */
[----:B------:R-:W-:Y:S01]  /*00e0*/  BSSY.RECONVERGENT B0, `(.L_x_76) ;  /* 0x000002b000007945 */ /* 0x000fe20003800200 */
[C---:B------:R-:W-:Y:S02]  /*00f0*/  ISETP.GE.AND P0, PT, R2.reuse, UR6, PT ;  /* 0x0000000602007c0c */ /* 0x040fe4000bf06270 */
[----:B------:R-:W-:Y:S02]  /*0100*/  VIMNMX R7, PT, PT, R2, UR6, !PT ;  /* 0x0000000602077c48 */ /* 0x000fe4000ffe0100 */
[----:B------:R-:W-:Y:S02]  /*0110*/  SEL R6, RZ, 0x1, P0 ;  /* 0x00000001ff067807 */ /* 0x000fe40000000000 */
[----:B------:R-:W-:-:S02]  /*0120*/  ISETP.NE.U32.AND P2, PT, R0, RZ, PT ;  /* 0x000000ff0000720c */ /* 0x000fc40003f45070 */
[----:B------:R-:W-:Y:S01]  /*0130*/  IADD3 R7, PT, PT, R7, -R2, -R6 ;  /* 0x8000000207077210 */ /* 0x000fe20007ffe806 */
[----:B0-----:R-:W0:Y:S02]  /*0140*/  MUFU.RCP R8, R8 ;  /* 0x0000000800087308 */ /* 0x001e240000001000 */
[----:B0-----:R-:W-:-:S06]  /*0150*/  IADD3 R4, PT, PT, R8, 0xffffffe, RZ ;  /* 0x0ffffffe08047810 */ /* 0x001fcc0007ffe0ff */
[----:B------:R0:W2:Y:S02]  /*0160*/  F2I.FTZ.U32.TRUNC.NTZ R5, R4 ;  /* 0x0000000400057305 */ /* 0x0000a4000021f000 */
[----:B0-----:R-:W-:Y:S02]  /*0170*/  HFMA2 R4, -RZ, RZ, 0, 0 ;  /* 0x00000000ff047431 */ /* 0x001fe400000001ff */
[----:B--2---:R-:W-:-:S04]  /*0180*/  IMAD R9, R9, R5, RZ ;  /* 0x0000000509097224 */ /* 0x004fc800078e02ff */
[----:B------:R-:W-:-:S06]  /*0190*/  IMAD.HI.U32 R8, R5, R9, R4 ;  /* 0x0000000905087227 */ /* 0x000fcc00078e0004 */
[----:B------:R-:W-:-:S05]  /*01a0*/  IMAD.HI.U32 R5, R8, R7, RZ ;  /* 0x0000000708057227 */ /* 0x000fca00078e00ff */
[----:B------:R-:W-:-:S05]  /*01b0*/  IADD3 R2, PT, PT, -R5, RZ, RZ ;  /* 0x000000ff05027210 */ /* 0x000fca0007ffe1ff */
[----:B------:R-:W-:-:S05]  /*01c0*/  IMAD R7, R0, R2, R7 ;  /* 0x0000000200077224 */ /* 0x000fca00078e0207 */
[----:B------:R-:W-:-:S13]  /*01d0*/  ISETP.GE.U32.AND P0, PT, R7, R0, PT ;  /* 0x000000000700720c */ /* 0x000fda0003f06070 */
[----:B------:R-:W-:Y:S02]  /*01e0*/  @P0 IADD3 R7, PT, PT, -R0, R7, RZ ;  /* 0x0000000700070210 */ /* 0x000fe40007ffe1ff */
[----:B------:R-:W-:Y:S02]  /*01f0*/  @P0 IADD3 R5, PT, PT, R5, 0x1, RZ ;  /* 0x0000000105050810 */ /* 0x000fe40007ffe0ff */
[----:B------:R-:W-:-:S13]  /*0200*/  ISETP.GE.U32.AND P1, PT, R7, R0, PT ;  /* 0x000000000700720c */ /* 0x000fda0003f26070 */
[----:B------:R-:W-:Y:S02]  /*0210*/  @P1 IADD3 R5, PT, PT, R5, 0x1, RZ ;  /* 0x0000000105051810 */ /* 0x000fe40007ffe0ff */
[----:B------:R-:W-:-:S04]  /*0220*/  @!P2 LOP3.LUT R5, RZ, R0, RZ, 0x33, !PT ;  /* 0x00000000ff05a212 */ /* 0x000fc800078e33ff */
[----:B------:R-:W-:-:S04]  /*0230*/  IADD3 R2, PT, PT, R6, R5, RZ ;  /* 0x0000000506027210 */ /* 0x000fc80007ffe0ff */
[C---:B------:R-:W-:Y:S02]  /*0240*/  LOP3.LUT R4, R2.reuse, 0x3, RZ, 0xc0, !PT ;  /* 0x0000000302047812 */ /* 0x040fe400078ec0ff */
[----:B------:R-:W-:Y:S02]  /*0250*/  ISETP.GE.U32.AND P1, PT, R2, 0x3, PT ;  /* 0x000000030200780c */ /* 0x000fe40003f26070 */
[----:B------:R-:W-:-:S13]  /*0260*/  ISETP.NE.AND P0, PT, R4, 0x3, PT ;  /* 0x000000030400780c */ /* 0x000fda0003f05270 */
[----:B-1----:R-:W-:Y:S05]  /*0270*/  @!P0 BRA `(.L_x_77) ;  /* 0x0000000000448947 */ /* 0x002fea0003800000 */
[----:B------:R-:W0:Y:S01]  /*0280*/  LDC.64 R4, c[0x0][0x390] ;  /* 0x0000e400ff047b82 */ /* 0x000e220000000a00 */
[----:B------:R-:W-:-:S04]  /*0290*/  IADD3 R2, PT, PT, R2, 0x1, RZ ;  /* 0x0000000102027810 */ /* 0x000fc80007ffe0ff */
[----:B------:R-:W-:-:S03]  /*02a0*/  LOP3.LUT R2, R2, 0x3, RZ, 0xc0, !PT ;  /* 0x0000000302027812 */ /* 0x000fc600078ec0ff */
[----:B------:R-:W1:Y:S01]  /*02b0*/  LDC.64 R6, c[0x0][0x380] ;  /* 0x0000e000ff067b82 */ /* 0x000e620000000a00 */
[----:B------:R-:W-:-:S07]  /*02c0*/  IADD3 R2, PT, PT, -R2, RZ, RZ ;  /* 0x000000ff02027210 */ /* 0x000fce0007ffe1ff */
[----:B------:R-:W2:Y:S02]  /*02d0*/  LDC.64 R8, c[0x0][0x388] ;  /* 0x0000e200ff087b82 */ /* 0x000ea40000000a00 */
.L_x_78:
[----:B--2---:R-:W-:-:S04]  /*02e0*/  IMAD.WIDE R12, R3, 0x4, R8 ;  /* 0x00000004030c7825 */ /* 0x004fc800078e0208 */
[C---:B-1----:R-:W-:Y:S02]  /*02f0*/  IMAD.WIDE R14, R3.reuse, 0x4, R6 ;  /* 0x00000004030e7825 */ /* 0x042fe400078e0206 */
[----:B------:R-:W2:Y:S04]  /*0300*/  LDG.E R13, desc[UR4][R12.64] ;  /* 0x000000040c0d7981 */ /* 0x000ea8000c1e1900 */
[----:B------:R-:W2:Y:S01]  /*0310*/  LDG.E R14, desc[UR4][R14.64] ;  /* 0x000000040e0e7981 */ /* 0x000ea2000c1e1900 */
[----:B------:R-:W-:Y:S01]  /*0320*/  IADD3 R2, PT, PT, R2, 0x1, RZ ;  /* 0x0000000102027810 */ /* 0x000fe20007ffe0ff */
[----:B0--3--:R-:W-:-:S03]  /*0330*/  IMAD.WIDE R10, R3, 0x4, R4 ;  /* 0x00000004030a7825 */ /* 0x009fc600078e0204 */
[----:B------:R-:W-:Y:S02]  /*0340*/  ISETP.NE.AND P0, PT, R2, RZ, PT ;  /* 0x000000ff0200720c */ /* 0x000fe40003f05270 */
[----:B------:R-:W-:Y:S01]  /*0350*/  IADD3 R3, PT, PT, R0, R3, RZ ;  /* 0x0000000300037210 */ /* 0x000fe20007ffe0ff */
[----:B--2---:R-:W-:-:S05]  /*0360*/  FADD R17, R14, R13 ;  /* 0x0000000d0e117221 */ /* 0x004fca0000000000 */
[----:B------:R3:W-:Y:S05]  /*0370*/  REDG.E.ADD.F32.FTZ.RN.STRONG.GPU desc[UR4][R10.64], R17 ;  /* 0x000000110a0079a6 */ /* 0x0007ea000c12f304 */
[----:B------:R-:W-:Y:S05]  /*0380*/  @P0 BRA `(.L_x_78) ;  /* 0xfffffffc00d40947 */ /* 0x000fea000383ffff */
.L_x_77:
[----:B------:R-:W-:Y:S05]  /*0390*/  BSYNC.RECONVERGENT B0 ;  /* 0x0000000000007941 */ /* 0x000fea0003800200 */
.L_x_76:
[----:B------:R-:W-:Y:S05]  /*03a0*/  @!P1 EXIT ;  /* 0x000000000000994d */ /* 0x000fea0003800000 */
.L_x_79:
[----:B0-----:R-:W3:Y:S08]  /*03b0*/  LDC.64 R4, c[0x0][0x380] ;  /* 0x0000e000ff047b82 */ /* 0x001ef00000000a00 */
[----:B------:R-:W0:Y:S01]  /*03c0*/  LDC.64 R6, c[0x0][0x388] ;  /* 0x0000e200ff067b82 */ /* 0x000e220000000a00 */
[----:B---3--:R-:W-:-:S07]  /*03d0*/  IMAD.WIDE R10, R3, 0x4, R4 ;  /* 0x00000004030a7825 */ /* 0x008fce00078e0204 */
[----:B------:R-:W1:Y:S01]  /*03e0*/  LDC.64 R4, c[0x0][0x390] ;  /* 0x0000e400ff047b82 */ /* 0x000e620000000a00 */
[----:B------:R-:W2:Y:S01]  /*03f0*/  LDG.E R2, desc[UR4][R10.64] ;  /* 0x000000040a027981 */ /* 0x000ea2000c1e1900 */
[----:B0-----:R-:W-:-:S05]  /*0400*/  IMAD.WIDE R12, R3, 0x4, R6 ;  /* 0x00000004030c7825 */ /* 0x001fca00078e0206 */
[----:B------:R-:W2:Y:S01]  /*0410*/  LDG.E R7, desc[UR4][R12.64] ;  /* 0x000000040c077981 */ /* 0x000ea2000c1e1900 */
[----:B------:R-:W-:-:S04]  /*0420*/  IMAD.WIDE R8, R0, 0x4, R12 ;  /* 0x0000000400087825 */ /* 0x000fc800078e020c */
[----:B-1----:R-:W-:-:S04]  /*0430*/  IMAD.WIDE R16, R3, 0x4, R4 ;  /* 0x0000000403107825 */ /* 0x002fc800078e0204 */
[----:B--2---:R-:W-:Y:S01]  /*0440*/  FADD R19, R2, R7 ;  /* 0x0000000702137221 */ /* 0x004fe20000000000 */
[----:B------:R-:W-:-:S04]  /*0450*/  IMAD.WIDE R6, R0, 0x4, R10 ;  /* 0x0000000400067825 */ /* 0x000fc800078e020a */
[----:B------:R0:W-:Y:S04]  /*0460*/  REDG.E.ADD.F32.FTZ.RN.STRONG.GPU desc[UR4][R16.64], R19 ;  /* 0x00000013100079a6 */ /* 0x0001e8000c12f304 */
[----:B------:R-:W2:Y:S04]  /*0470*/  LDG.E R2, desc[UR4][R6.64] ;  /* 0x0000000406027981 */ /* 0x000ea8000c1e1900 */
[----:B------:R-:W2:Y:S01]  /*0480*/  LDG.E R15, desc[UR4][R8.64] ;  /* 0x00000004080f7981 */ /* 0x000ea2000c1e1900 */
[----:B------:R-:W-:-:S04]  /*0490*/  IMAD.WIDE R4, R0, 0x4, R16 ;  /* 0x0000000400047825 */ /* 0x000fc800078e0210 */
[----:B------:R-:W-:-:S04]  /*04a0*/  IMAD.WIDE R12, R0, 0x4, R6 ;  /* 0x00000004000c7825 */ /* 0x000fc800078e0206 */
[----:B--2---:R-:W-:Y:S01]  /*04b0*/  FADD R21, R2, R15 ;  /* 0x0000000f02157221 */ /* 0x004fe20000000000 */
[----:B------:R-:W-:-:S04]  /*04c0*/  IMAD.WIDE R14, R0, 0x4, R8 ;  /* 0x00000004000e7825 */ /* 0x000fc800078e0208 */
[----:B------:R1:W-:Y:S04]  /*04d0*/  REDG.E.ADD.F32.FTZ.RN.STRONG.GPU desc[UR4][R4.64], R21 ;  /* 0x00000015040079a6 */ /* 0x0003e8000c12f304 */
[----:B------:R-:W2:Y:S04]  /*04e0*/  LDG.E R2, desc[UR4][R12.64] ;  /* 0x000000040c027981 */ /* 0x000ea8000c1e1900 */
[----:B------:R-:W2:Y:S01]  /*04f0*/  LDG.E R23, desc[UR4][R14.64] ;  /* 0x000000040e177981 */ /* 0x000ea2000c1e1900 */
[----:B------:R-:W-:-:S04]  /*0500*/  IMAD.WIDE R10, R0, 0x4, R4 ;  /* 0x00000004000a7825 */ /* 0x000fc800078e0204 */
[----:B0-----:R-:W-:-:S04]  /*0510*/  IMAD.WIDE R16, R0, 0x4, R12 ;  /* 0x0000000400107825 */ /* 0x001fc800078e020c */
[----:B------:R-:W-:-:S04]  /*0520*/  IMAD.WIDE R8, R0, 0x4, R14 ;  /* 0x0000000400087825 */ /* 0x000fc800078e020e */
[----:B--2---:R-:W-:-:S05]  /*0530*/  FADD R23, R2, R23 ;  /* 0x0000001702177221 */ /* 0x004fca0000000000 */
[----:B------:R0:W-:Y:S04]  /*0540*/  REDG.E.ADD.F32.FTZ.RN.STRONG.GPU desc[UR4][R10.64], R23 ;  /* 0x000000170a0079a6 */ /* 0x0001e8000c12f304 */
[----:B------:R-:W1:Y:S04]  /*0550*/  LDG.E R16, desc[UR4][R16.64] ;  /* 0x0000000410107981 */ /* 0x000e68000c1e1900 */
[----:B------:R-:W1:Y:S01]  /*0560*/  LDG.E R9, desc[UR4][R8.64] ;  /* 0x0000000408097981 */ /* 0x000e62000c1e1900 */
[----:B------:R-:W-:-:S04]  /*0570*/  LEA R3, R0, R3, 0x2 ;  /* 0x0000000300037211 */ /* 0x000fc800078e10ff */
[----:B------:R-:W-:Y:S01]  /*0580*/  ISETP.GE.AND P0, PT, R3, UR6, PT ;  /* 0x0000000603007c0c */ /* 0x000fe2000bf06270 */
[----:B------:R-:W-:-:S04]  /*0590*/  IMAD.WIDE R6, R0, 0x4, R10 ;  /* 0x0000000400067825 */ /* 0x000fc800078e020a */
[----:B-1----:R-:W-:-:S05]  /*05a0*/  FADD R5, R16, R9 ;  /* 0x0000000910057221 */ /* 0x002fca0000000000 */
[----:B------:R0:W-:Y:S03]  /*05b0*/  REDG.E.ADD.F32.FTZ.RN.STRONG.GPU desc[UR4][R6.64], R5 ;  /* 0x00000005060079a6 */ /* 0x0001e6000c12f304 */
[----:B------:R-:W-:Y:S05]  /*05c0*/  @!P0 BRA `(.L_x_79) ;  /* 0xfffffffc00788947 */ /* 0x000fea000383ffff */
[----:B------:R-:W-:Y:S05]  /*05d0*/  EXIT ;  /* 0x000000000000794d */ /* 0x000fea0003800000 */
.L_x_80:
        /* <DEDUP_REMOVED lines=10> */
.L_x_83:


//--------------------- .nv.global.init           --------------------------
	.section	.nv.global.init,"aw",@progbits
.nv.global.init:
	.type		$str$2,@object
	.size		$str$2,($str - $str$2)
$str$2:
        /*0000*/ 	.byte	0x0a, 0x00
	.type		$str,@object
	.size		$str,($str$1 - $str)
$str:
        /*0002*/ 	.byte	0x7c, 0x20, 0x25, 0x2e, 0x31, 0x66, 0x20, 0x00
	.type		$str$1,@object
	.size		$str$1,(.L_1 - $str$1)
$str$1:
        /*000a*/ 	.byte	0x7c, 0x20, 0x25, 0x2e, 0x37, 0x66, 0x20, 0x00
.L_1:


//--------------------- .nv.shared.reserved.0     --------------------------
	.section	.nv.shared.reserved.0,"aw",@nobits
	.weak		__nv_reservedSMEM_offset_0_alias
	.size		__nv_reservedSMEM_offset_0_alias, 0, 64
	.other		__nv_reservedSMEM_offset_0_alias,@"STO_CUDA_RESERVED_SHARED STV_DEFAULT"
__nv_reservedSMEM_offset_0_alias:
	.zero		0
	.zero		64


//--------------------- .nv.constant0._Z18PrintGpuDataKernelIiEvPKT_ii --------------------------
	.section	.nv.constant0._Z18PrintGpuDataKernelIiEvPKT_ii,"a",@progbits
	.sectionflags	@""
	.align	4
.nv.constant0._Z18PrintGpuDataKernelIiEvPKT_ii:
	.zero		912


//--------------------- .nv.constant0._Z18PrintGpuDataKernelIfEvPKT_ii --------------------------
	.section	.nv.constant0._Z18PrintGpuDataKernelIfEvPKT_ii,"a",@progbits
	.sectionflags	@""
	.align	4
.nv.constant0._Z18PrintGpuDataKernelIfEvPKT_ii:
	.zero		912


//--------------------- .nv.constant0._Z3addPfS_S_i --------------------------
	.section	.nv.constant0._Z3addPfS_S_i,"a",@progbits
	.sectionflags	@""
	.align	4
.nv.constant0._Z3addPfS_S_i:
	.zero		924


//--------------------- SYMBOLS --------------------------

	.type		.nv.reservedSmem.offset0,@object
	.size		.nv.reservedSmem.offset0,0x4
	.type		vprintf,@function
